// auto-generated by cutlass_sweep.gemm — config: {"arch": "sm_100", "cluster_m": 1, "cluster_n": 1, "dtype": "bf16", "dtype_b": "bf16", "layout": "nt", "stages": 3, "tile_k": 32, "tile_m": 128, "tile_n": 256}
#include "cutlass/cutlass.h"
#include "cutlass/gemm/collective/collective_builder.hpp"
#include "cutlass/gemm/device/gemm_universal_adapter.h"
#include "cutlass/gemm/kernel/gemm_universal.hpp"
#include "cutlass/epilogue/collective/collective_builder.hpp"

using ElemA = cutlass::bfloat16_t;
using ElemB = cutlass::bfloat16_t;
using ElemCD = cutlass::bfloat16_t;
using Acc  = float;
using TileShape    = cute::Shape<cute::_128, cute::_256, cute::_32>;
using ClusterShape = cute::Shape<cute::_1, cute::_1, cute::_1>;

using CollectiveEpilogue = typename cutlass::epilogue::collective::CollectiveBuilder<
    cutlass::arch::Sm100, cutlass::arch::OpClassTensorOp,
    TileShape, ClusterShape,
    cutlass::epilogue::collective::EpilogueTileAuto,
    Acc, Acc,
    ElemCD, cutlass::layout::RowMajor, 128 / cutlass::sizeof_bits<ElemCD>::value,
    ElemCD, cutlass::layout::RowMajor, 128 / cutlass::sizeof_bits<ElemCD>::value,
    cutlass::epilogue::collective::EpilogueScheduleAuto
  >::CollectiveOp;

using CollectiveMainloop = typename cutlass::gemm::collective::CollectiveBuilder<
    cutlass::arch::Sm100, cutlass::arch::OpClassTensorOp,
    ElemA, cutlass::layout::RowMajor, 128 / cutlass::sizeof_bits<ElemA>::value,
    ElemB, cutlass::layout::ColumnMajor, 128 / cutlass::sizeof_bits<ElemB>::value,
    Acc,
    TileShape, ClusterShape,
    cutlass::gemm::collective::StageCount<3>,
    cutlass::gemm::collective::KernelScheduleAuto
  >::CollectiveOp;

using GemmKernel = cutlass::gemm::kernel::GemmUniversal<
    cute::Shape<int,int,int,int>,
    CollectiveMainloop,
    CollectiveEpilogue
>;
using Gemm = cutlass::gemm::device::GemmUniversalAdapter<GemmKernel>;

// Force the device kernel symbol into the cubin without needing a host main.
auto* _anchor = &cutlass::device_kernel<GemmKernel>;


// ===== COMPILED SASS (sm_100a) =====

	.target	sm_100a

	.elftype	@"ET_EXEC"


//--------------------- .note.nv.tkinfo           --------------------------
	.section	.note.nv.tkinfo,"",@"SHT_NOTE"
	.sectionflags	@"SHF_NOTE_NV_TKINFO"
	.tkinfo
        /*0018*/ 	.word	0x00000002
        /*0030*/ 	.string	""
        /*0030*/ 	.string	"ptxas"
        /*0030*/ 	.string	"Cuda compilation tools, release 13.0, V13.0.88"
        /*0030*/ 	.string	"Build cuda_13.0.r13.0/compiler.36424714_0"
        /*0030*/ 	.string	"-arch sm_100a -m 64 "



//--------------------- .note.nv.cuinfo           --------------------------
	.section	.note.nv.cuinfo,"",@"SHT_NOTE"
	.sectionflags	@"SHF_NOTE_NV_CUINFO"
        /*0018*/ 	.short	0x0002
        /*001a*/ 	.short	0x0064
        /*001c*/ 	.short	0x0082
	.zero		2


//--------------------- .nv.info                  --------------------------
	.section	.nv.info,"",@"SHT_CUDA_INFO"
	.align	4


	//----- nvinfo : EIATTR_REGCOUNT
	.align		4
        /*0000*/ 	.byte	0x04, 0x2f
        /*0002*/ 	.short	(.L_19 - .L_18)
	.align		4
.L_18:
        /*0004*/ 	.word	index@(_ZN7cutlass13device_kernelINS_4gemm6kernel13GemmUniversalIN4cute5tupleIJiiiiEEENS1_10collective13CollectiveMmaINS1_35MainloopSm100TmaUmmaWarpSpecializedILi3ELi2ELi2ENS5_IJNS4_1CILi1EEESB_SB_EEEEENS5_IJNSA_ILi128EEENSA_ILi256EEENSA_ILi32EEEEEENS_10bfloat16_tENS5_IJlSB_lEEESI_SJ_NS4_8TiledMMAINS4_8MMA_AtomIJNS4_20SM100_MMA_F16BF16_SSISI_SI_fLi128ELi256ELNS4_4UMMA5MajorE0ELSO_0ELNSN_7ScaleInE0ELSP_0EEEEEENS4_6LayoutISC_NS5_IJNSA_ILi0EEEST_ST_EEEEENS5_IJNS4_10UnderscoreESW_SW_EEEEENS4_13SM90_TMA_LOADENS4_14ComposedLayoutINS4_7SwizzleILi2ELi4ELi3EEENS4_18smem_ptr_flag_bitsILi16EEENSS_INS5_IJNSA_ILi8EEESG_EEENS5_IJSG_SB_EEEEEEEvNS4_8identityESZ_S19_vS1A_EENS_8epilogue10collective18CollectiveEpilogueINS1C_23Sm100TmaWarpSpecializedILi4ELi2ELi64ELb1ELb0EEEJSH_NS5_IJNSS_ISE_SB_EENSS_INSA_ILi64EEESB_EEEEESI_SJ_SI_SJ_NS1C_6fusion15FusionCallbacksIS1G_NS1L_17LinearCombinationISI_fSI_fLNS_15FloatRoundStyleE2EEESH_S1K_JEEENS4_5SM1004TMEM4LOAD26SM100_TMEM_LOAD_32dp32b64xESZ_NS10_INS11_ILi3ELi4ELi3EEES14_NSS_INS5_IJS15_S1I_EEENS5_IJS1I_SB_EEEEEEENS4_39AutoVectorizingCopyWithAssumedAlignmentILi128EEENS4_14SM90_TMA_STOREES1Z_S21_S21_EEEvvEEEEvNT_6ParamsE)
        /*0008*/ 	.word	0x000000b9


	//----- nvinfo : EIATTR_FRAME_SIZE
	.align		4
.L_19:
        /*000c*/ 	.byte	0x04, 0x11
        /*000e*/ 	.short	(.L_21 - .L_20)
	.align		4
.L_20:
        /*0010*/ 	.word	index@($__internal_2_$__cuda_sm10x_tcgen05_guardrail_trap_unallocated_columns_being_dealloced)
        /*0014*/ 	.word	0x00000000


	//----- nvinfo : EIATTR_FRAME_SIZE
	.align		4
.L_21:
        /*0018*/ 	.byte	0x04, 0x11
        /*001a*/ 	.short	(.L_23 - .L_22)
	.align		4
.L_22:
        /*001c*/ 	.word	index@($__internal_1_$__cuda_sm10x_tcgen05_guardrail_trap_phase_invalid_during_alloc)
        /*0020*/ 	.word	0x00000000


	//----- nvinfo : EIATTR_FRAME_SIZE
	.align		4
.L_23:
        /*0024*/ 	.byte	0x04, 0x11
        /*0026*/ 	.short	(.L_25 - .L_24)
	.align		4
.L_24:
        /*0028*/ 	.word	index@($__internal_0_$__cuda_sm10x_tcgen05_guardrail_trap_col_being_dealloced_not_returned_by_alloc)
        /*002c*/ 	.word	0x00000000


	//----- nvinfo : EIATTR_FRAME_SIZE
	.align		4
.L_25:
        /*0030*/ 	.byte	0x04, 0x11
        /*0032*/ 	.short	(.L_27 - .L_26)
	.align		4
.L_26:
        /*0034*/ 	.word	index@(_ZN7cutlass13device_kernelINS_4gemm6kernel13GemmUniversalIN4cute5tupleIJiiiiEEENS1_10collective13CollectiveMmaINS1_35MainloopSm100TmaUmmaWarpSpecializedILi3ELi2ELi2ENS5_IJNS4_1CILi1EEESB_SB_EEEEENS5_IJNSA_ILi128EEENSA_ILi256EEENSA_ILi32EEEEEENS_10bfloat16_tENS5_IJlSB_lEEESI_SJ_NS4_8TiledMMAINS4_8MMA_AtomIJNS4_20SM100_MMA_F16BF16_SSISI_SI_fLi128ELi256ELNS4_4UMMA5MajorE0ELSO_0ELNSN_7ScaleInE0ELSP_0EEEEEENS4_6LayoutISC_NS5_IJNSA_ILi0EEEST_ST_EEEEENS5_IJNS4_10UnderscoreESW_SW_EEEEENS4_13SM90_TMA_LOADENS4_14ComposedLayoutINS4_7SwizzleILi2ELi4ELi3EEENS4_18smem_ptr_flag_bitsILi16EEENSS_INS5_IJNSA_ILi8EEESG_EEENS5_IJSG_SB_EEEEEEEvNS4_8identityESZ_S19_vS1A_EENS_8epilogue10collective18CollectiveEpilogueINS1C_23Sm100TmaWarpSpecializedILi4ELi2ELi64ELb1ELb0EEEJSH_NS5_IJNSS_ISE_SB_EENSS_INSA_ILi64EEESB_EEEEESI_SJ_SI_SJ_NS1C_6fusion15FusionCallbacksIS1G_NS1L_17LinearCombinationISI_fSI_fLNS_15FloatRoundStyleE2EEESH_S1K_JEEENS4_5SM1004TMEM4LOAD26SM100_TMEM_LOAD_32dp32b64xESZ_NS10_INS11_ILi3ELi4ELi3EEES14_NSS_INS5_IJS15_S1I_EEENS5_IJS1I_SB_EEEEEEENS4_39AutoVectorizingCopyWithAssumedAlignmentILi128EEENS4_14SM90_TMA_STOREES1Z_S21_S21_EEEvvEEEEvNT_6ParamsE)
        /*0038*/ 	.word	0x00000000


	//----- nvinfo : EIATTR_MIN_STACK_SIZE
	.align		4
.L_27:
        /*003c*/ 	.byte	0x04, 0x12
        /*003e*/ 	.short	(.L_29 - .L_28)
	.align		4
.L_28:
        /*0040*/ 	.word	index@(_ZN7cutlass13device_kernelINS_4gemm6kernel13GemmUniversalIN4cute5tupleIJiiiiEEENS1_10collective13CollectiveMmaINS1_35MainloopSm100TmaUmmaWarpSpecializedILi3ELi2ELi2ENS5_IJNS4_1CILi1EEESB_SB_EEEEENS5_IJNSA_ILi128EEENSA_ILi256EEENSA_ILi32EEEEEENS_10bfloat16_tENS5_IJlSB_lEEESI_SJ_NS4_8TiledMMAINS4_8MMA_AtomIJNS4_20SM100_MMA_F16BF16_SSISI_SI_fLi128ELi256ELNS4_4UMMA5MajorE0ELSO_0ELNSN_7ScaleInE0ELSP_0EEEEEENS4_6LayoutISC_NS5_IJNSA_ILi0EEEST_ST_EEEEENS5_IJNS4_10UnderscoreESW_SW_EEEEENS4_13SM90_TMA_LOADENS4_14ComposedLayoutINS4_7SwizzleILi2ELi4ELi3EEENS4_18smem_ptr_flag_bitsILi16EEENSS_INS5_IJNSA_ILi8EEESG_EEENS5_IJSG_SB_EEEEEEEvNS4_8identityESZ_S19_vS1A_EENS_8epilogue10collective18CollectiveEpilogueINS1C_23Sm100TmaWarpSpecializedILi4ELi2ELi64ELb1ELb0EEEJSH_NS5_IJNSS_ISE_SB_EENSS_INSA_ILi64EEESB_EEEEESI_SJ_SI_SJ_NS1C_6fusion15FusionCallbacksIS1G_NS1L_17LinearCombinationISI_fSI_fLNS_15FloatRoundStyleE2EEESH_S1K_JEEENS4_5SM1004TMEM4LOAD26SM100_TMEM_LOAD_32dp32b64xESZ_NS10_INS11_ILi3ELi4ELi3EEES14_NSS_INS5_IJS15_S1I_EEENS5_IJS1I_SB_EEEEEEENS4_39AutoVectorizingCopyWithAssumedAlignmentILi128EEENS4_14SM90_TMA_STOREES1Z_S21_S21_EEEvvEEEEvNT_6ParamsE)
        /*0044*/ 	.word	0x00000000
.L_29:


//--------------------- .nv.compat                --------------------------
	.section	.nv.compat,"",@"SHT_CUDA_COMPAT_INFO"
	.align	4
        /*0000*/ 	.byte	0x02, 0x09, 0x01, 0x00, 0x02, 0x02, 0x02, 0x00, 0x02, 0x05, 0x05, 0x00, 0x03, 0x07, 0x01, 0x01
        /*0010*/ 	.byte	0x02, 0x03, 0x01, 0x00, 0x02, 0x06, 0x01, 0x00, 0x04, 0x0b, 0x08, 0x00, 0x09, 0x00, 0x00, 0x00
        /*0020*/ 	.byte	0x00, 0x00, 0x00, 0x00


//--------------------- .nv.info._ZN7cutlass13device_kernelINS_4gemm6kernel13GemmUniversalIN4cute5tupleIJiiiiEEENS1_10collective13CollectiveMmaINS1_35MainloopSm100TmaUmmaWarpSpecializedILi3ELi2ELi2ENS5_IJNS4_1CILi1EEESB_SB_EEEEENS5_IJNSA_ILi128EEENSA_ILi256EEENSA_ILi32EEEEEENS_10bfloat16_tENS5_IJlSB_lEEESI_SJ_NS4_8TiledMMAINS4_8MMA_AtomIJNS4_20SM100_MMA_F16BF16_SSISI_SI_fLi128ELi256ELNS4_4UMMA5MajorE0ELSO_0ELNSN_7ScaleInE0ELSP_0EEEEEENS4_6LayoutISC_NS5_IJNSA_ILi0EEEST_ST_EEEEENS5_IJNS4_10UnderscoreESW_SW_EEEEENS4_13SM90_TMA_LOADENS4_14ComposedLayoutINS4_7SwizzleILi2ELi4ELi3EEENS4_18smem_ptr_flag_bitsILi16EEENSS_INS5_IJNSA_ILi8EEESG_EEENS5_IJSG_SB_EEEEEEEvNS4_8identityESZ_S19_vS1A_EENS_8epilogue10collective18CollectiveEpilogueINS1C_23Sm100TmaWarpSpecializedILi4ELi2ELi64ELb1ELb0EEEJSH_NS5_IJNSS_ISE_SB_EENSS_INSA_ILi64EEESB_EEEEESI_SJ_SI_SJ_NS1C_6fusion15FusionCallbacksIS1G_NS1L_17LinearCombinationISI_fSI_fLNS_15FloatRoundStyleE2EEESH_S1K_JEEENS4_5SM1004TMEM4LOAD26SM100_TMEM_LOAD_32dp32b64xESZ_NS10_INS11_ILi3ELi4ELi3EEES14_NSS_INS5_IJS15_S1I_EEENS5_IJS1I_SB_EEEEEEENS4_39AutoVectorizingCopyWithAssumedAlignmentILi128EEENS4_14SM90_TMA_STOREES1Z_S21_S21_EEEvvEEEEvNT_6ParamsE --------------------------
	.section	.nv.info._ZN7cutlass13device_kernelINS_4gemm6kernel13GemmUniversalIN4cute5tupleIJiiiiEEENS1_10collective13CollectiveMmaINS1_35MainloopSm100TmaUmmaWarpSpecializedILi3ELi2ELi2ENS5_IJNS4_1CILi1EEESB_SB_EEEEENS5_IJNSA_ILi128EEENSA_ILi256EEENSA_ILi32EEEEEENS_10bfloat16_tENS5_IJlSB_lEEESI_SJ_NS4_8TiledMMAINS4_8MMA_AtomIJNS4_20SM100_MMA_F16BF16_SSISI_SI_fLi128ELi256ELNS4_4UMMA5MajorE0ELSO_0ELNSN_7ScaleInE0ELSP_0EEEEEENS4_6LayoutISC_NS5_IJNSA_ILi0EEEST_ST_EEEEENS5_IJNS4_10UnderscoreESW_SW_EEEEENS4_13SM90_TMA_LOADENS4_14ComposedLayoutINS4_7SwizzleILi2ELi4ELi3EEENS4_18smem_ptr_flag_bitsILi16EEENSS_INS5_IJNSA_ILi8EEESG_EEENS5_IJSG_SB_EEEEEEEvNS4_8identityESZ_S19_vS1A_EENS_8epilogue10collective18CollectiveEpilogueINS1C_23Sm100TmaWarpSpecializedILi4ELi2ELi64ELb1ELb0EEEJSH_NS5_IJNSS_ISE_SB_EENSS_INSA_ILi64EEESB_EEEEESI_SJ_SI_SJ_NS1C_6fusion15FusionCallbacksIS1G_NS1L_17LinearCombinationISI_fSI_fLNS_15FloatRoundStyleE2EEESH_S1K_JEEENS4_5SM1004TMEM4LOAD26SM100_TMEM_LOAD_32dp32b64xESZ_NS10_INS11_ILi3ELi4ELi3EEES14_NSS_INS5_IJS15_S1I_EEENS5_IJS1I_SB_EEEEEEENS4_39AutoVectorizingCopyWithAssumedAlignmentILi128EEENS4_14SM90_TMA_STOREES1Z_S21_S21_EEEvvEEEEvNT_6ParamsE,"",@"SHT_CUDA_INFO"
	.sectionflags	@""
	.align	4


	//----- nvinfo : EIATTR_CUDA_API_VERSION
	.align		4
        /*0000*/ 	.byte	0x04, 0x37
        /*0002*/ 	.short	(.L_31 - .L_30)
.L_30:
        /*0004*/ 	.word	0x00000082


	//----- nvinfo : EIATTR_KPARAM_INFO
	.align		4
.L_31:
        /*0008*/ 	.byte	0x04, 0x17
        /*000a*/ 	.short	(.L_33 - .L_32)
.L_32:
        /*000c*/ 	.word	0x00000000
        /*0010*/ 	.short	0x0000
        /*0012*/ 	.short	0x0000
        /*0014*/ 	.byte	0x00, 0xf0, 0x01, 0x20


	//----- nvinfo : EIATTR_AT_ENTRY_FRAGMENTS
	.align		4
.L_33:
        /*0018*/ 	.byte	0x04, 0x4f
        /*001a*/ 	.short	(.L_35 - .L_34)


	//   ....[0]....
.L_34:
        /*001c*/ 	.word	0x00000006


	//----- nvinfo : EIATTR_RESERVED_SMEM_USED
	.align		4
.L_35:
        /*0020*/ 	.byte	0x01, 0x41
	.zero		2


	//----- nvinfo : EIATTR_SPARSE_MMA_MASK
	.align		4
        /*0024*/ 	.byte	0x03, 0x50
        /*0026*/ 	.short	0x0000


	//----- nvinfo : EIATTR_TCGEN05_1CTA_USED
	.align		4
        /*0028*/ 	.byte	0x01, 0x51
	.zero		2


	//----- nvinfo : EIATTR_MAXREG_COUNT
	.align		4
        /*002c*/ 	.byte	0x03, 0x1b
        /*002e*/ 	.short	0x00ff


	//----- nvinfo : EIATTR_NUM_BARRIERS
	.align		4
        /*0030*/ 	.byte	0x02, 0x4c
        /*0032*/ 	.byte	0x07
	.zero		1


	//----- nvinfo : EIATTR_EXTERNS
	.align		4
        /*0034*/ 	.byte	0x04, 0x0f
        /*0036*/ 	.short	(.L_37 - .L_36)


	//   ....[0]....
	.align		4
.L_36:
        /*0038*/ 	.word	index@(__assertfail)


	//----- nvinfo : EIATTR_MERCURY_ISA_VERSION
	.align		4
.L_37:
        /*003c*/ 	.byte	0x03, 0x5f
        /*003e*/ 	.short	0x0101


	//----- nvinfo : EIATTR_INT_WARP_WIDE_INSTR_OFFSETS
	.align		4
        /*0040*/ 	.byte	0x04, 0x31
        /*0042*/ 	.short	(.L_39 - .L_38)


	//   ....[0]....
.L_38:
        /*0044*/ 	.word	0x00001d90


	//   ....[1]....
        /*0048*/ 	.word	0x00003550


	//   ....[2]....
        /*004c*/ 	.word	0x00003570


	//   ....[3]....
        /*0050*/ 	.word	0x000035a0


	//   ....[4]....
        /*0054*/ 	.word	0x00003ee0


	//   ....[5]....
        /*0058*/ 	.word	0x00003f50


	//   ....[6]....
        /*005c*/ 	.word	0x00004030


	//   ....[7]....
        /*0060*/ 	.word	0x000040b0


	//   ....[8]....
        /*0064*/ 	.word	0x000041c0


	//   ....[9]....
        /*0068*/ 	.word	0x00004250


	//   ....[10]....
        /*006c*/ 	.word	0x00004430


	//   ....[11]....
        /*0070*/ 	.word	0x00004590


	//----- nvinfo : EIATTR_COOP_GROUP_MASK_REGIDS
	.align		4
.L_39:
        /*0074*/ 	.byte	0x04, 0x29
        /*0076*/ 	.short	(.L_41 - .L_40)


	//   ....[0]....
.L_40:
        /*0078*/ 	.word	0xffffffff


	//   ....[1]....
        /*007c*/ 	.word	0xffffffff


	//   ....[2]....
        /*0080*/ 	.word	0xffffffff


	//   ....[3]....
        /*0084*/ 	.word	0xffffffff


	//   ....[4]....
        /*0088*/ 	.word	0xffffffff


	//   ....[5]....
        /*008c*/ 	.word	0xffffffff


	//   ....[6]....
        /*0090*/ 	.word	0xffffffff


	//   ....[7]....
        /*0094*/ 	.word	0xffffffff


	//   ....[8]....
        /*0098*/ 	.word	0xffffffff


	//   ....[9]....
        /*009c*/ 	.word	0xffffffff


	//   ....[10]....
        /*00a0*/ 	.word	0xffffffff


	//   ....[11]....
        /*00a4*/ 	.word	0xffffffff


	//   ....[12]....
        /*00a8*/ 	.word	0xffffffff


	//----- nvinfo : EIATTR_COOP_GROUP_INSTR_OFFSETS
	.align		4
.L_41:
        /*00ac*/ 	.byte	0x04, 0x28
        /*00ae*/ 	.short	(.L_43 - .L_42)


	//   ....[0]....
.L_42:
        /*00b0*/ 	.word	0x00000090


	//   ....[1]....
        /*00b4*/ 	.word	0x000004d0


	//   ....[2]....
        /*00b8*/ 	.word	0x00000620


	//   ....[3]....
        /*00bc*/ 	.word	0x000007c0


	//   ....[4]....
        /*00c0*/ 	.word	0x000008c0


	//   ....[5]....
        /*00c4*/ 	.word	0x00000a30


	//   ....[6]....
        /*00c8*/ 	.word	0x00000b90


	//   ....[7]....
        /*00cc*/ 	.word	0x00001c70


	//   ....[8]....
        /*00d0*/ 	.word	0x000029c0


	//   ....[9]....
        /*00d4*/ 	.word	0x00002bd0


	//   ....[10]....
        /*00d8*/ 	.word	0x00002c00


	//   ....[11]....
        /*00dc*/ 	.word	0x00003430


	//   ....[12]....
        /*00e0*/ 	.word	0x00003660


	//----- nvinfo : EIATTR_VRC_CTA_INIT_COUNT
	.align		4
.L_43:
        /*00e4*/ 	.byte	0x02, 0x4a
        /*00e6*/ 	.byte	0x80
	.zero		1


	//----- nvinfo : EIATTR_SYSCALL_OFFSETS
	.align		4
        /*00e8*/ 	.byte	0x04, 0x46
        /*00ea*/ 	.short	(.L_45 - .L_44)


	//   ....[0]....
.L_44:
        /*00ec*/ 	.word	0x00005040


	//   ....[1]....
        /*00f0*/ 	.word	0x00005130


	//   ....[2]....
        /*00f4*/ 	.word	0x00005ab0


	//   ....[3]....
        /*00f8*/ 	.word	0x00006f00


	//   ....[4]....
        /*00fc*/ 	.word	0x00008320


	//   ....[5]....
        /*0100*/ 	.word	0x00009730


	//----- nvinfo : EIATTR_MBARRIER_INSTR_OFFSETS
	.align		4
.L_45:
        /*0104*/ 	.byte	0x04, 0x39
        /*0106*/ 	.short	(.L_47 - .L_46)


	//   ....[0]....
.L_46:
        /*0108*/ 	.word	0x000005b0
        /*010c*/ 	.word	0x000000ff
        /*0110*/ 	.word	0x00000000
        /*0114*/ 	.short	0x0100
        /*0116*/ 	.byte	0x05
	.zero		1


	//   ....[1]....
        /*0118*/ 	.word	0x000005c0
        /*011c*/ 	.word	0x000000ff
        /*0120*/ 	.word	0x00000018
        /*0124*/ 	.short	0x0100
        /*0126*/ 	.byte	0x05
	.zero		1


	//   ....[2]....
        /*0128*/ 	.word	0x000005d0
        /*012c*/ 	.word	0x000000ff
        /*0130*/ 	.word	0x00000008
        /*0134*/ 	.short	0x0100
        /*0136*/ 	.byte	0x05
	.zero		1


	//   ....[3]....
        /*0138*/ 	.word	0x000005e0
        /*013c*/ 	.word	0x000000ff
        /*0140*/ 	.word	0x00000020
        /*0144*/ 	.short	0x0100
        /*0146*/ 	.byte	0x05
	.zero		1


	//   ....[4]....
        /*0148*/ 	.word	0x000005f0
        /*014c*/ 	.word	0x000000ff
        /*0150*/ 	.word	0x00000010
        /*0154*/ 	.short	0x0100
        /*0156*/ 	.byte	0x05
	.zero		1


	//   ....[5]....
        /*0158*/ 	.word	0x00000600
        /*015c*/ 	.word	0x000000ff
        /*0160*/ 	.word	0x00000028
        /*0164*/ 	.short	0x0100
        /*0166*/ 	.byte	0x05
	.zero		1


	//   ....[6]....
        /*0168*/ 	.word	0x00000730
        /*016c*/ 	.word	0x000000ff
        /*0170*/ 	.word	0x00000030
        /*0174*/ 	.short	0x0100
        /*0176*/ 	.byte	0x07
	.zero		1


	//   ....[7]....
        /*0178*/ 	.word	0x00000740
        /*017c*/ 	.word	0x000000ff
        /*0180*/ 	.word	0x00000050
        /*0184*/ 	.short	0x0100
        /*0186*/ 	.byte	0x07
	.zero		1


	//   ....[8]....
        /*0188*/ 	.word	0x00000750
        /*018c*/ 	.word	0x000000ff
        /*0190*/ 	.word	0x00000038
        /*0194*/ 	.short	0x0100
        /*0196*/ 	.byte	0x07
	.zero		1


	//   ....[9]....
        /*0198*/ 	.word	0x00000760
        /*019c*/ 	.word	0x000000ff
        /*01a0*/ 	.word	0x00000058
        /*01a4*/ 	.short	0x0100
        /*01a6*/ 	.byte	0x07
	.zero		1


	//   ....[10]....
        /*01a8*/ 	.word	0x00000770
        /*01ac*/ 	.word	0x000000ff
        /*01b0*/ 	.word	0x00000040
        /*01b4*/ 	.short	0x0100
        /*01b6*/ 	.byte	0x07
	.zero		1


	//   ....[11]....
        /*01b8*/ 	.word	0x00000780
        /*01bc*/ 	.word	0x000000ff
        /*01c0*/ 	.word	0x00000060
        /*01c4*/ 	.short	0x0100
        /*01c6*/ 	.byte	0x07
	.zero		1


	//   ....[12]....
        /*01c8*/ 	.word	0x00000790
        /*01cc*/ 	.word	0x000000ff
        /*01d0*/ 	.word	0x00000048
        /*01d4*/ 	.short	0x0100
        /*01d6*/ 	.byte	0x07
	.zero		1


	//   ....[13]....
        /*01d8*/ 	.word	0x000007a0
        /*01dc*/ 	.word	0x000000ff
        /*01e0*/ 	.word	0x00000068
        /*01e4*/ 	.short	0x0100
        /*01e6*/ 	.byte	0x07
	.zero		1


	//   ....[14]....
        /*01e8*/ 	.word	0x00000890
        /*01ec*/ 	.word	0x000000ff
        /*01f0*/ 	.word	0x00000070
        /*01f4*/ 	.short	0x0100
        /*01f6*/ 	.byte	0x05
	.zero		1


	//   ....[15]....
        /*01f8*/ 	.word	0x000008a0
        /*01fc*/ 	.word	0x000000ff
        /*0200*/ 	.word	0x00000078
        /*0204*/ 	.short	0x0100
        /*0206*/ 	.byte	0x05
	.zero		1


	//   ....[16]....
        /*0208*/ 	.word	0x000009e0
        /*020c*/ 	.word	0x000000ff
        /*0210*/ 	.word	0x00000080
        /*0214*/ 	.short	0x0100
        /*0216*/ 	.byte	0x05
	.zero		1


	//   ....[17]....
        /*0218*/ 	.word	0x000009f0
        /*021c*/ 	.word	0x000000ff
        /*0220*/ 	.word	0x00000090
        /*0224*/ 	.short	0x0100
        /*0226*/ 	.byte	0x05
	.zero		1


	//   ....[18]....
        /*0228*/ 	.word	0x00000a00
        /*022c*/ 	.word	0x000000ff
        /*0230*/ 	.word	0x00000088
        /*0234*/ 	.short	0x0100
        /*0236*/ 	.byte	0x05
	.zero		1


	//   ....[19]....
        /*0238*/ 	.word	0x00000a10
        /*023c*/ 	.word	0x000000ff
        /*0240*/ 	.word	0x00000098
        /*0244*/ 	.short	0x0100
        /*0246*/ 	.byte	0x05
	.zero		1


	//   ....[20]....
        /*0248*/ 	.word	0x00000b40
        /*024c*/ 	.word	0x000000ff
        /*0250*/ 	.word	0x000000a0
        /*0254*/ 	.short	0x0100
        /*0256*/ 	.byte	0x07
	.zero		1


	//   ....[21]....
        /*0258*/ 	.word	0x00000b50
        /*025c*/ 	.word	0x000000ff
        /*0260*/ 	.word	0x000000b0
        /*0264*/ 	.short	0x0100
        /*0266*/ 	.byte	0x07
	.zero		1


	//   ....[22]....
        /*0268*/ 	.word	0x00000b60
        /*026c*/ 	.word	0x000000ff
        /*0270*/ 	.word	0x000000a8
        /*0274*/ 	.short	0x0100
        /*0276*/ 	.byte	0x07
	.zero		1


	//   ....[23]....
        /*0278*/ 	.word	0x00000b70
        /*027c*/ 	.word	0x000000ff
        /*0280*/ 	.word	0x000000b8
        /*0284*/ 	.short	0x0100
        /*0286*/ 	.byte	0x07
	.zero		1


	//   ....[24]....
        /*0288*/ 	.word	0x00000c60
        /*028c*/ 	.word	0x000000ff
        /*0290*/ 	.word	0x000000c0
        /*0294*/ 	.short	0x0100
        /*0296*/ 	.byte	0x05
	.zero		1


	//   ....[25]....
        /*0298*/ 	.word	0x00000c70
        /*029c*/ 	.word	0x000000ff
        /*02a0*/ 	.word	0x000000d0
        /*02a4*/ 	.short	0x0100
        /*02a6*/ 	.byte	0x05
	.zero		1


	//   ....[26]....
        /*02a8*/ 	.word	0x00000c80
        /*02ac*/ 	.word	0x000000ff
        /*02b0*/ 	.word	0x000000c8
        /*02b4*/ 	.short	0x0100
        /*02b6*/ 	.byte	0x05
	.zero		1


	//   ....[27]....
        /*02b8*/ 	.word	0x00000c90
        /*02bc*/ 	.word	0x000000ff
        /*02c0*/ 	.word	0x000000d8
        /*02c4*/ 	.short	0x0100
        /*02c6*/ 	.byte	0x05
	.zero		1


	//   ....[28]....
        /*02c8*/ 	.word	0x00001570
        /*02cc*/ 	.word	0x00000003
        /*02d0*/ 	.word	0x000000d0
        /*02d4*/ 	.short	0x010a
        /*02d6*/ 	.byte	0xff
	.zero		1


	//   ....[29]....
        /*02d8*/ 	.word	0x000015a0
        /*02dc*/ 	.word	0x00000003
        /*02e0*/ 	.word	0x000000c0
        /*02e4*/ 	.short	0x0101
        /*02e6*/ 	.byte	0xff
	.zero		1


	//   ....[30]....
        /*02e8*/ 	.word	0x00001670
        /*02ec*/ 	.word	0x000000ff
        /*02f0*/ 	.word	0x00000018
        /*02f4*/ 	.short	0x010a
        /*02f6*/ 	.byte	0x08
	.zero		1


	//   ....[31]....
        /*02f8*/ 	.word	0x00001710
        /*02fc*/ 	.word	0x000000ff
        /*0300*/ 	.word	0x00000018
        /*0304*/ 	.short	0x010a
        /*0306*/ 	.byte	0x21
	.zero		1


	//   ....[32]....
        /*0308*/ 	.word	0x00001860
        /*030c*/ 	.word	0x000000ff
        /*0310*/ 	.word	0x00000018
        /*0314*/ 	.short	0x010a
        /*0316*/ 	.byte	0x08
	.zero		1


	//   ....[33]....
        /*0318*/ 	.word	0x00001970
        /*031c*/ 	.word	0x000000ff
        /*0320*/ 	.word	0x00000078
        /*0324*/ 	.short	0x0101
        /*0326*/ 	.byte	0x04
	.zero		1


	//   ....[34]....
        /*0328*/ 	.word	0x00001990
        /*032c*/ 	.word	0x000000ff
        /*0330*/ 	.word	0x00000018
        /*0334*/ 	.short	0x010a
        /*0336*/ 	.byte	0x08
	.zero		1


	//   ....[35]....
        /*0338*/ 	.word	0x00001a10
        /*033c*/ 	.word	0x000000ff
        /*0340*/ 	.word	0x00000018
        /*0344*/ 	.short	0x010a
        /*0346*/ 	.byte	0x11
	.zero		1


	//   ....[36]....
        /*0348*/ 	.word	0x00001b60
        /*034c*/ 	.word	0x000000ff
        /*0350*/ 	.word	0x00000018
        /*0354*/ 	.short	0x010a
        /*0356*/ 	.byte	0x08
	.zero		1


	//   ....[37]....
        /*0358*/ 	.word	0x00001ca0
        /*035c*/ 	.word	0x00000002
        /*0360*/ 	.word	0x00000080
        /*0364*/ 	.short	0x010a
        /*0366*/ 	.byte	0xff
	.zero		1


	//   ....[38]....
        /*0368*/ 	.word	0x00001d60
        /*036c*/ 	.word	0x00000002
        /*0370*/ 	.word	0x00000000
        /*0374*/ 	.short	0x0101
        /*0376*/ 	.byte	0xff
	.zero		1


	//   ....[39]....
        /*0378*/ 	.word	0x000022c0
        /*037c*/ 	.word	0x000000ff
        /*0380*/ 	.word	0x00000000
        /*0384*/ 	.short	0x010a
        /*0386*/ 	.byte	0x05
	.zero		1


	//   ....[40]....
        /*0388*/ 	.word	0x00002350
        /*038c*/ 	.word	0x000000ff
        /*0390*/ 	.word	0x00000000
        /*0394*/ 	.short	0x010a
        /*0396*/ 	.byte	0x05
	.zero		1


	//   ....[41]....
        /*0398*/ 	.word	0x000023f0
        /*039c*/ 	.word	0x00000000
        /*03a0*/ 	.word	0x00000000
        /*03a4*/ 	.short	0x010a
        /*03a6*/ 	.byte	0xff
	.zero		1


	//   ....[42]....
        /*03a8*/ 	.word	0x00002510
        /*03ac*/ 	.word	0x00000000
        /*03b0*/ 	.word	0x000000c0
        /*03b4*/ 	.short	0x010a
        /*03b6*/ 	.byte	0xff
	.zero		1


	//   ....[43]....
        /*03b8*/ 	.word	0x00002570
        /*03bc*/ 	.word	0x00000004
        /*03c0*/ 	.word	0x00000000
        /*03c4*/ 	.short	0x0101
        /*03c6*/ 	.byte	0xff
	.zero		1


	//   ....[44]....
        /*03c8*/ 	.word	0x00002590
        /*03cc*/ 	.word	0x000000ff
        /*03d0*/ 	.word	0x00000090
        /*03d4*/ 	.short	0x010a
        /*03d6*/ 	.byte	0x05
	.zero		1


	//   ....[45]....
        /*03d8*/ 	.word	0x000026b0
        /*03dc*/ 	.word	0x00000000
        /*03e0*/ 	.word	0x00000080
        /*03e4*/ 	.short	0x010a
        /*03e6*/ 	.byte	0xff
	.zero		1


	//   ....[46]....
        /*03e8*/ 	.word	0x000027c0
        /*03ec*/ 	.word	0x00000000
        /*03f0*/ 	.word	0x00000000
        /*03f4*/ 	.short	0x0101
        /*03f6*/ 	.byte	0xff
	.zero		1


	//   ....[47]....
        /*03f8*/ 	.word	0x00002850
        /*03fc*/ 	.word	0x000000ff
        /*0400*/ 	.word	0x00000090
        /*0404*/ 	.short	0x0106
        /*0406*/ 	.byte	0x05
	.zero		1


	//   ....[48]....
        /*0408*/ 	.word	0x00002870
        /*040c*/ 	.word	0x000000ff
        /*0410*/ 	.word	0x00000090
        /*0414*/ 	.short	0x010a
        /*0416*/ 	.byte	0x05
	.zero		1


	//   ....[49]....
        /*0418*/ 	.word	0x00002900
        /*041c*/ 	.word	0x000000ff
        /*0420*/ 	.word	0x00000090
        /*0424*/ 	.short	0x0106
        /*0426*/ 	.byte	0x04
	.zero		1


	//   ....[50]....
        /*0428*/ 	.word	0x00002940
        /*042c*/ 	.word	0x00000000
        /*0430*/ 	.word	0x00000090
        /*0434*/ 	.short	0x010a
        /*0436*/ 	.byte	0xff
	.zero		1


	//   ....[51]....
        /*0438*/ 	.word	0x00002e40
        /*043c*/ 	.word	0x00000000
        /*0440*/ 	.word	0x00000080
        /*0444*/ 	.short	0x010a
        /*0446*/ 	.byte	0xff
	.zero		1


	//   ....[52]....
        /*0448*/ 	.word	0x00002f50
        /*044c*/ 	.word	0x00000003
        /*0450*/ 	.word	0x00000000
        /*0454*/ 	.short	0x0101
        /*0456*/ 	.byte	0xff
	.zero		1


	//   ....[53]....
        /*0458*/ 	.word	0x00002f60
        /*045c*/ 	.word	0x000000ff
        /*0460*/ 	.word	0x00000000
        /*0464*/ 	.short	0x010a
        /*0466*/ 	.byte	0x04
	.zero		1


	//   ....[54]....
        /*0468*/ 	.word	0x00002f80
        /*046c*/ 	.word	0x000000ff
        /*0470*/ 	.word	0x000000b0
        /*0474*/ 	.short	0x010a
        /*0476*/ 	.byte	0x08
	.zero		1


	//   ....[55]....
        /*0478*/ 	.word	0x00003050
        /*047c*/ 	.word	0x000000ff
        /*0480*/ 	.word	0x00000000
        /*0484*/ 	.short	0x010a
        /*0486*/ 	.byte	0x07
	.zero		1


	//   ....[56]....
        /*0488*/ 	.word	0x00003190
        /*048c*/ 	.word	0x000000ff
        /*0490*/ 	.word	0x00000000
        /*0494*/ 	.short	0x010a
        /*0496*/ 	.byte	0x04
	.zero		1


	//   ....[57]....
        /*0498*/ 	.word	0x00003380
        /*049c*/ 	.word	0x000000ff
        /*04a0*/ 	.word	0x00000000
        /*04a4*/ 	.short	0x010a
        /*04a6*/ 	.byte	0x05
	.zero		1


	//   ....[58]....
        /*04a8*/ 	.word	0x00003410
        /*04ac*/ 	.word	0x000000ff
        /*04b0*/ 	.word	0x00000000
        /*04b4*/ 	.short	0x010a
        /*04b6*/ 	.byte	0x07
	.zero		1


	//   ....[59]....
        /*04b8*/ 	.word	0x00003890
        /*04bc*/ 	.word	0x00000000
        /*04c0*/ 	.word	0x00000080
        /*04c4*/ 	.short	0x010a
        /*04c6*/ 	.byte	0xff
	.zero		1


	//   ....[60]....
        /*04c8*/ 	.word	0x00003950
        /*04cc*/ 	.word	0x00000000
        /*04d0*/ 	.word	0x00000000
        /*04d4*/ 	.short	0x0101
        /*04d6*/ 	.byte	0xff
	.zero		1


	//   ....[61]....
        /*04d8*/ 	.word	0x00003c70
        /*04dc*/ 	.word	0x000000ff
        /*04e0*/ 	.word	0x00000078
        /*04e4*/ 	.short	0x010a
        /*04e6*/ 	.byte	0x07
	.zero		1


	//   ....[62]....
        /*04e8*/ 	.word	0x00003e60
        /*04ec*/ 	.word	0x000000ff
        /*04f0*/ 	.word	0x00000050
        /*04f4*/ 	.short	0x010a
        /*04f6*/ 	.byte	0x07
	.zero		1


	//   ....[63]....
        /*04f8*/ 	.word	0x00003fd0
        /*04fc*/ 	.word	0x000000ff
        /*0500*/ 	.word	0x00000030
        /*0504*/ 	.short	0x010b
        /*0506*/ 	.byte	0x07
	.zero		1


	//   ....[64]....
        /*0508*/ 	.word	0x00003fe0
        /*050c*/ 	.word	0x000000ff
        /*0510*/ 	.word	0x00000000
        /*0514*/ 	.short	0x0101
        /*0516*/ 	.byte	0x08
	.zero		1


	//   ....[65]....
        /*0518*/ 	.word	0x00004000
        /*051c*/ 	.word	0x000000ff
        /*0520*/ 	.word	0x00000058
        /*0524*/ 	.short	0x010a
        /*0526*/ 	.byte	0x07
	.zero		1


	//   ....[66]....
        /*0528*/ 	.word	0x00004160
        /*052c*/ 	.word	0x000000ff
        /*0530*/ 	.word	0x00000038
        /*0534*/ 	.short	0x010b
        /*0536*/ 	.byte	0x07
	.zero		1


	//   ....[67]....
        /*0538*/ 	.word	0x00004170
        /*053c*/ 	.word	0x000000ff
        /*0540*/ 	.word	0x00000000
        /*0544*/ 	.short	0x0101
        /*0546*/ 	.byte	0x08
	.zero		1


	//   ....[68]....
        /*0548*/ 	.word	0x00004180
        /*054c*/ 	.word	0x000000ff
        /*0550*/ 	.word	0x00000060
        /*0554*/ 	.short	0x010a
        /*0556*/ 	.byte	0x07
	.zero		1


	//   ....[69]....
        /*0558*/ 	.word	0x00004320
        /*055c*/ 	.word	0x000000ff
        /*0560*/ 	.word	0x00000040
        /*0564*/ 	.short	0x010b
        /*0566*/ 	.byte	0x07
	.zero		1


	//   ....[70]....
        /*0568*/ 	.word	0x00004390
        /*056c*/ 	.word	0x000000ff
        /*0570*/ 	.word	0x00000000
        /*0574*/ 	.short	0x0101
        /*0576*/ 	.byte	0x08
	.zero		1


	//   ....[71]....
        /*0578*/ 	.word	0x000043c0
        /*057c*/ 	.word	0x000000ff
        /*0580*/ 	.word	0x00000068
        /*0584*/ 	.short	0x010a
        /*0586*/ 	.byte	0x07
	.zero		1


	//   ....[72]....
        /*0588*/ 	.word	0x000045d0
        /*058c*/ 	.word	0x000000ff
        /*0590*/ 	.word	0x00000048
        /*0594*/ 	.short	0x010b
        /*0596*/ 	.byte	0x07
	.zero		1


	//   ....[73]....
        /*0598*/ 	.word	0x000045f0
        /*059c*/ 	.word	0x000000ff
        /*05a0*/ 	.word	0x00000000
        /*05a4*/ 	.short	0x0101
        /*05a6*/ 	.byte	0x0d
	.zero		1


	//   ....[74]....
        /*05a8*/ 	.word	0x00004620
        /*05ac*/ 	.word	0x000000ff
        /*05b0*/ 	.word	0x00000050
        /*05b4*/ 	.short	0x010a
        /*05b6*/ 	.byte	0x07
	.zero		1


	//   ....[75]....
        /*05b8*/ 	.word	0x00004640
        /*05bc*/ 	.word	0x000000ff
        /*05c0*/ 	.word	0x00000058
        /*05c4*/ 	.short	0x010a
        /*05c6*/ 	.byte	0x07
	.zero		1


	//   ....[76]....
        /*05c8*/ 	.word	0x00004660
        /*05cc*/ 	.word	0x000000ff
        /*05d0*/ 	.word	0x00000060
        /*05d4*/ 	.short	0x010a
        /*05d6*/ 	.byte	0x07
	.zero		1


	//   ....[77]....
        /*05d8*/ 	.word	0x000046a0
        /*05dc*/ 	.word	0x00000000
        /*05e0*/ 	.word	0x00000068
        /*05e4*/ 	.short	0x010a
        /*05e6*/ 	.byte	0xff
	.zero		1


	//   ....[78]....
        /*05e8*/ 	.word	0x00004a00
        /*05ec*/ 	.word	0x00000000
        /*05f0*/ 	.word	0x00000080
        /*05f4*/ 	.short	0x010a
        /*05f6*/ 	.byte	0xff
	.zero		1


	//   ....[79]....
        /*05f8*/ 	.word	0x00004b10
        /*05fc*/ 	.word	0x00000000
        /*0600*/ 	.word	0x00000000
        /*0604*/ 	.short	0x0101
        /*0606*/ 	.byte	0xff
	.zero		1


	//   ....[80]....
        /*0608*/ 	.word	0x000055c0
        /*060c*/ 	.word	0x000000ff
        /*0610*/ 	.word	0x00000030
        /*0614*/ 	.short	0x010a
        /*0616*/ 	.byte	0x30
	.zero		1


	//   ....[81]....
        /*0618*/ 	.word	0x000056a0
        /*061c*/ 	.word	0x00000057
        /*0620*/ 	.word	0x000000a0
        /*0624*/ 	.short	0x010a
        /*0626*/ 	.byte	0xff
	.zero		1


	//   ....[82]....
        /*0628*/ 	.word	0x00005860
        /*062c*/ 	.word	0x000000ff
        /*0630*/ 	.word	0x00000030
        /*0634*/ 	.short	0x010a
        /*0636*/ 	.byte	0x30
	.zero		1


	//   ....[83]....
        /*0638*/ 	.word	0x00005990
        /*063c*/ 	.word	0x00000057
        /*0640*/ 	.word	0x000000a0
        /*0644*/ 	.short	0x010a
        /*0646*/ 	.byte	0xff
	.zero		1


	//   ....[84]....
        /*0648*/ 	.word	0x00006ba0
        /*064c*/ 	.word	0x00000000
        /*0650*/ 	.word	0x00000000
        /*0654*/ 	.short	0x0101
        /*0656*/ 	.byte	0xff
	.zero		1


	//   ....[85]....
        /*0658*/ 	.word	0x00006bb0
        /*065c*/ 	.word	0x00000003
        /*0660*/ 	.word	0x00000030
        /*0664*/ 	.short	0x010a
        /*0666*/ 	.byte	0xff
	.zero		1


	//   ....[86]....
        /*0668*/ 	.word	0x00006c90
        /*066c*/ 	.word	0x00000003
        /*0670*/ 	.word	0x00000030
        /*0674*/ 	.short	0x010a
        /*0676*/ 	.byte	0xff
	.zero		1


	//   ....[87]....
        /*0678*/ 	.word	0x00007fc0
        /*067c*/ 	.word	0x00000055
        /*0680*/ 	.word	0x00000000
        /*0684*/ 	.short	0x0101
        /*0686*/ 	.byte	0xff
	.zero		1


	//   ....[88]....
        /*0688*/ 	.word	0x00007fe0
        /*068c*/ 	.word	0x00000000
        /*0690*/ 	.word	0x00000030
        /*0694*/ 	.short	0x010a
        /*0696*/ 	.byte	0xff
	.zero		1


	//   ....[89]....
        /*0698*/ 	.word	0x000080b0
        /*069c*/ 	.word	0x00000000
        /*06a0*/ 	.word	0x00000030
        /*06a4*/ 	.short	0x010a
        /*06a6*/ 	.byte	0xff
	.zero		1


	//   ....[90]....
        /*06a8*/ 	.word	0x000093e0
        /*06ac*/ 	.word	0x00000054
        /*06b0*/ 	.word	0x00000000
        /*06b4*/ 	.short	0x0101
        /*06b6*/ 	.byte	0xff
	.zero		1


	//   ....[91]....
        /*06b8*/ 	.word	0x00009400
        /*06bc*/ 	.word	0x00000003
        /*06c0*/ 	.word	0x00000030
        /*06c4*/ 	.short	0x010a
        /*06c6*/ 	.byte	0xff
	.zero		1


	//   ....[92]....
        /*06c8*/ 	.word	0x000094d0
        /*06cc*/ 	.word	0x00000003
        /*06d0*/ 	.word	0x00000030
        /*06d4*/ 	.short	0x010a
        /*06d6*/ 	.byte	0xff
	.zero		1


	//   ....[93]....
        /*06d8*/ 	.word	0x000098b0
        /*06dc*/ 	.word	0x000000ff
        /*06e0*/ 	.word	0x00000000
        /*06e4*/ 	.short	0x0101
        /*06e6*/ 	.byte	0x05
	.zero		1


	//   ....[94]....
        /*06e8*/ 	.word	0x0000a850
        /*06ec*/ 	.word	0x00000000
        /*06f0*/ 	.word	0x00000000
        /*06f4*/ 	.short	0x0101
        /*06f6*/ 	.byte	0xff
	.zero		1


	//   ....[95]....
        /*06f8*/ 	.word	0x0000aac0
        /*06fc*/ 	.word	0x000000ff
        /*0700*/ 	.word	0x00000000
        /*0704*/ 	.short	0x0101
        /*0706*/ 	.byte	0x04
	.zero		1


	//   ....[96]....
        /*0708*/ 	.word	0x0000aae0
        /*070c*/ 	.word	0x00000003
        /*0710*/ 	.word	0x000000d0
        /*0714*/ 	.short	0x010a
        /*0716*/ 	.byte	0xff
	.zero		1


	//   ....[97]....
        /*0718*/ 	.word	0x0000ab40
        /*071c*/ 	.word	0x00000002
        /*0720*/ 	.word	0x00000018
        /*0724*/ 	.short	0x010a
        /*0726*/ 	.byte	0xff
	.zero		1


	//   ....[98]....
        /*0728*/ 	.word	0x0000aba0
        /*072c*/ 	.word	0x00000002
        /*0730*/ 	.word	0x00000018
        /*0734*/ 	.short	0x010a
        /*0736*/ 	.byte	0xff
	.zero		1


	//   ....[99]....
        /*0738*/ 	.word	0x0000abf0
        /*073c*/ 	.word	0x00000002
        /*0740*/ 	.word	0x00000080
        /*0744*/ 	.short	0x010a
        /*0746*/ 	.byte	0xff
	.zero		1


	//   ....[100]....
        /*0748*/ 	.word	0x0000ac50
        /*074c*/ 	.word	0x00000000
        /*0750*/ 	.word	0x00000000
        /*0754*/ 	.short	0x010a
        /*0756*/ 	.byte	0xff
	.zero		1


	//   ....[101]....
        /*0758*/ 	.word	0x0000acb0
        /*075c*/ 	.word	0x00000000
        /*0760*/ 	.word	0x00000000
        /*0764*/ 	.short	0x010a
        /*0766*/ 	.byte	0xff
	.zero		1


	//   ....[102]....
        /*0768*/ 	.word	0x0000ad00
        /*076c*/ 	.word	0x00000000
        /*0770*/ 	.word	0x000000c0
        /*0774*/ 	.short	0x010a
        /*0776*/ 	.byte	0xff
	.zero		1


	//   ....[103]....
        /*0778*/ 	.word	0x0000ad60
        /*077c*/ 	.word	0x00000000
        /*0780*/ 	.word	0x00000090
        /*0784*/ 	.short	0x010a
        /*0786*/ 	.byte	0xff
	.zero		1


	//   ....[104]....
        /*0788*/ 	.word	0x0000adb0
        /*078c*/ 	.word	0x00000000
        /*0790*/ 	.word	0x00000080
        /*0794*/ 	.short	0x010a
        /*0796*/ 	.byte	0xff
	.zero		1


	//   ....[105]....
        /*0798*/ 	.word	0x0000ae10
        /*079c*/ 	.word	0x00000000
        /*07a0*/ 	.word	0x00000090
        /*07a4*/ 	.short	0x010a
        /*07a6*/ 	.byte	0xff
	.zero		1


	//   ....[106]....
        /*07a8*/ 	.word	0x0000ae60
        /*07ac*/ 	.word	0x00000000
        /*07b0*/ 	.word	0x00000080
        /*07b4*/ 	.short	0x010a
        /*07b6*/ 	.byte	0xff
	.zero		1


	//   ....[107]....
        /*07b8*/ 	.word	0x0000aec0
        /*07bc*/ 	.word	0x00000003
        /*07c0*/ 	.word	0x000000b0
        /*07c4*/ 	.short	0x010a
        /*07c6*/ 	.byte	0xff
	.zero		1


	//   ....[108]....
        /*07c8*/ 	.word	0x0000af20
        /*07cc*/ 	.word	0x00000000
        /*07d0*/ 	.word	0x00000000
        /*07d4*/ 	.short	0x010a
        /*07d6*/ 	.byte	0xff
	.zero		1


	//   ....[109]....
        /*07d8*/ 	.word	0x0000af80
        /*07dc*/ 	.word	0x00000000
        /*07e0*/ 	.word	0x00000000
        /*07e4*/ 	.short	0x010a
        /*07e6*/ 	.byte	0xff
	.zero		1


	//   ....[110]....
        /*07e8*/ 	.word	0x0000afe0
        /*07ec*/ 	.word	0x00000000
        /*07f0*/ 	.word	0x00000000
        /*07f4*/ 	.short	0x010a
        /*07f6*/ 	.byte	0xff
	.zero		1


	//   ....[111]....
        /*07f8*/ 	.word	0x0000b030
        /*07fc*/ 	.word	0x00000000
        /*0800*/ 	.word	0x00000080
        /*0804*/ 	.short	0x010a
        /*0806*/ 	.byte	0xff
	.zero		1


	//   ....[112]....
        /*0808*/ 	.word	0x0000b090
        /*080c*/ 	.word	0x00000000
        /*0810*/ 	.word	0x00000078
        /*0814*/ 	.short	0x010a
        /*0816*/ 	.byte	0xff
	.zero		1


	//   ....[113]....
        /*0818*/ 	.word	0x0000b0f0
        /*081c*/ 	.word	0x00000003
        /*0820*/ 	.word	0x00000050
        /*0824*/ 	.short	0x010a
        /*0826*/ 	.byte	0xff
	.zero		1


	//   ....[114]....
        /*0828*/ 	.word	0x0000b150
        /*082c*/ 	.word	0x00000003
        /*0830*/ 	.word	0x00000058
        /*0834*/ 	.short	0x010a
        /*0836*/ 	.byte	0xff
	.zero		1


	//   ....[115]....
        /*0838*/ 	.word	0x0000b1b0
        /*083c*/ 	.word	0x00000003
        /*0840*/ 	.word	0x00000060
        /*0844*/ 	.short	0x010a
        /*0846*/ 	.byte	0xff
	.zero		1


	//   ....[116]....
        /*0848*/ 	.word	0x0000b210
        /*084c*/ 	.word	0x00000003
        /*0850*/ 	.word	0x00000068
        /*0854*/ 	.short	0x010a
        /*0856*/ 	.byte	0xff
	.zero		1


	//   ....[117]....
        /*0858*/ 	.word	0x0000b270
        /*085c*/ 	.word	0x00000000
        /*0860*/ 	.word	0x00000050
        /*0864*/ 	.short	0x010a
        /*0866*/ 	.byte	0xff
	.zero		1


	//   ....[118]....
        /*0868*/ 	.word	0x0000b2d0
        /*086c*/ 	.word	0x00000000
        /*0870*/ 	.word	0x00000058
        /*0874*/ 	.short	0x010a
        /*0876*/ 	.byte	0xff
	.zero		1


	//   ....[119]....
        /*0878*/ 	.word	0x0000b330
        /*087c*/ 	.word	0x00000000
        /*0880*/ 	.word	0x00000060
        /*0884*/ 	.short	0x010a
        /*0886*/ 	.byte	0xff
	.zero		1


	//   ....[120]....
        /*0888*/ 	.word	0x0000b380
        /*088c*/ 	.word	0x00000000
        /*0890*/ 	.word	0x00000080
        /*0894*/ 	.short	0x010a
        /*0896*/ 	.byte	0xff
	.zero		1


	//   ....[121]....
        /*0898*/ 	.word	0x0000b3e0
        /*089c*/ 	.word	0x00000002
        /*08a0*/ 	.word	0x00000030
        /*08a4*/ 	.short	0x010a
        /*08a6*/ 	.byte	0xff
	.zero		1


	//   ....[122]....
        /*08a8*/ 	.word	0x0000b430
        /*08ac*/ 	.word	0x00000057
        /*08b0*/ 	.word	0x000000a0
        /*08b4*/ 	.short	0x010a
        /*08b6*/ 	.byte	0xff
	.zero		1


	//   ....[123]....
        /*08b8*/ 	.word	0x0000b480
        /*08bc*/ 	.word	0x00000003
        /*08c0*/ 	.word	0x00000030
        /*08c4*/ 	.short	0x010a
        /*08c6*/ 	.byte	0xff
	.zero		1


	//   ....[124]....
        /*08c8*/ 	.word	0x0000b4d0
        /*08cc*/ 	.word	0x00000000
        /*08d0*/ 	.word	0x00000030
        /*08d4*/ 	.short	0x010a
        /*08d6*/ 	.byte	0xff
	.zero		1


	//   ....[125]....
        /*08d8*/ 	.word	0x0000b520
        /*08dc*/ 	.word	0x00000003
        /*08e0*/ 	.word	0x00000030
        /*08e4*/ 	.short	0x010a
        /*08e6*/ 	.byte	0xff
	.zero		1


	//----- nvinfo : EIATTR_NUM_MBARRIERS
	.align		4
.L_47:
        /*08e8*/ 	.byte	0x03, 0x38
        /*08ea*/ 	.short	0x001c


	//----- nvinfo : EIATTR_EXIT_INSTR_OFFSETS
	.align		4
        /*08ec*/ 	.byte	0x04, 0x1c
        /*08ee*/ 	.short	(.L_49 - .L_48)


	//   ....[0]....
.L_48:
        /*08f0*/ 	.word	0x00002420


	//   ....[1]....
        /*08f4*/ 	.word	0x00002910


	//   ....[2]....
        /*08f8*/ 	.word	0x00002970


	//   ....[3]....
        /*08fc*/ 	.word	0x00003670


	//   ....[4]....
        /*0900*/ 	.word	0x000046d0


	//   ....[5]....
        /*0904*/ 	.word	0x00004710


	//   ....[6]....
        /*0908*/ 	.word	0x0000a9b0


	//   ....[7]....
        /*090c*/ 	.word	0x0000aa30


	//   ....[8]....
        /*0910*/ 	.word	0x0000aa60


	//   ....[9]....
        /*0914*/ 	.word	0x0000aad0


	//----- nvinfo : EIATTR_MAX_THREADS
	.align		4
.L_49:
        /*0918*/ 	.byte	0x04, 0x05
        /*091a*/ 	.short	(.L_51 - .L_50)
.L_50:
        /*091c*/ 	.word	0x00000100
        /*0920*/ 	.word	0x00000001
        /*0924*/ 	.word	0x00000001


	//----- nvinfo : EIATTR_CRS_STACK_SIZE
	.align		4
.L_51:
        /*0928*/ 	.byte	0x04, 0x1e
        /*092a*/ 	.short	(.L_53 - .L_52)
.L_52:
        /*092c*/ 	.word	0x00000000


	//----- nvinfo : EIATTR_CBANK_PARAM_SIZE
	.align		4
.L_53:
        /*0930*/ 	.byte	0x03, 0x19
        /*0932*/ 	.short	0x0800


	//----- nvinfo : EIATTR_PARAM_CBANK
	.align		4
        /*0934*/ 	.byte	0x04, 0x0a
        /*0936*/ 	.short	(.L_55 - .L_54)
	.align		4
.L_54:
        /*0938*/ 	.word	index@(.nv.constant0._ZN7cutlass13device_kernelINS_4gemm6kernel13GemmUniversalIN4cute5tupleIJiiiiEEENS1_10collective13CollectiveMmaINS1_35MainloopSm100TmaUmmaWarpSpecializedILi3ELi2ELi2ENS5_IJNS4_1CILi1EEESB_SB_EEEEENS5_IJNSA_ILi128EEENSA_ILi256EEENSA_ILi32EEEEEENS_10bfloat16_tENS5_IJlSB_lEEESI_SJ_NS4_8TiledMMAINS4_8MMA_AtomIJNS4_20SM100_MMA_F16BF16_SSISI_SI_fLi128ELi256ELNS4_4UMMA5MajorE0ELSO_0ELNSN_7ScaleInE0ELSP_0EEEEEENS4_6LayoutISC_NS5_IJNSA_ILi0EEEST_ST_EEEEENS5_IJNS4_10UnderscoreESW_SW_EEEEENS4_13SM90_TMA_LOADENS4_14ComposedLayoutINS4_7SwizzleILi2ELi4ELi3EEENS4_18smem_ptr_flag_bitsILi16EEENSS_INS5_IJNSA_ILi8EEESG_EEENS5_IJSG_SB_EEEEEEEvNS4_8identityESZ_S19_vS1A_EENS_8epilogue10collective18CollectiveEpilogueINS1C_23Sm100TmaWarpSpecializedILi4ELi2ELi64ELb1ELb0EEEJSH_NS5_IJNSS_ISE_SB_EENSS_INSA_ILi64EEESB_EEEEESI_SJ_SI_SJ_NS1C_6fusion15FusionCallbacksIS1G_NS1L_17LinearCombinationISI_fSI_fLNS_15FloatRoundStyleE2EEESH_S1K_JEEENS4_5SM1004TMEM4LOAD26SM100_TMEM_LOAD_32dp32b64xESZ_NS10_INS11_ILi3ELi4ELi3EEES14_NSS_INS5_IJS15_S1I_EEENS5_IJS1I_SB_EEEEEEENS4_39AutoVectorizingCopyWithAssumedAlignmentILi128EEENS4_14SM90_TMA_STOREES1Z_S21_S21_EEEvvEEEEvNT_6ParamsE)
        /*093c*/ 	.short	0x0380
        /*093e*/ 	.short	0x0800


	//----- nvinfo : EIATTR_SW_WAR
	.align		4
.L_55:
        /*0940*/ 	.byte	0x04, 0x36
        /*0942*/ 	.short	(.L_57 - .L_56)
.L_56:
        /*0944*/ 	.word	0x00000008
.L_57:


//--------------------- .nv.callgraph             --------------------------
	.section	.nv.callgraph,"",@"SHT_CUDA_CALLGRAPH"
	.align	4
	.sectionentsize	8
	.align		4
        /*0000*/ 	.word	0x00000000
	.align		4
        /*0004*/ 	.word	0xffffffff
	.align		4
        /*0008*/ 	.word	index@(_ZN7cutlass13device_kernelINS_4gemm6kernel13GemmUniversalIN4cute5tupleIJiiiiEEENS1_10collective13CollectiveMmaINS1_35MainloopSm100TmaUmmaWarpSpecializedILi3ELi2ELi2ENS5_IJNS4_1CILi1EEESB_SB_EEEEENS5_IJNSA_ILi128EEENSA_ILi256EEENSA_ILi32EEEEEENS_10bfloat16_tENS5_IJlSB_lEEESI_SJ_NS4_8TiledMMAINS4_8MMA_AtomIJNS4_20SM100_MMA_F16BF16_SSISI_SI_fLi128ELi256ELNS4_4UMMA5MajorE0ELSO_0ELNSN_7ScaleInE0ELSP_0EEEEEENS4_6LayoutISC_NS5_IJNSA_ILi0EEEST_ST_EEEEENS5_IJNS4_10UnderscoreESW_SW_EEEEENS4_13SM90_TMA_LOADENS4_14ComposedLayoutINS4_7SwizzleILi2ELi4ELi3EEENS4_18smem_ptr_flag_bitsILi16EEENSS_INS5_IJNSA_ILi8EEESG_EEENS5_IJSG_SB_EEEEEEEvNS4_8identityESZ_S19_vS1A_EENS_8epilogue10collective18CollectiveEpilogueINS1C_23Sm100TmaWarpSpecializedILi4ELi2ELi64ELb1ELb0EEEJSH_NS5_IJNSS_ISE_SB_EENSS_INSA_ILi64EEESB_EEEEESI_SJ_SI_SJ_NS1C_6fusion15FusionCallbacksIS1G_NS1L_17LinearCombinationISI_fSI_fLNS_15FloatRoundStyleE2EEESH_S1K_JEEENS4_5SM1004TMEM4LOAD26SM100_TMEM_LOAD_32dp32b64xESZ_NS10_INS11_ILi3ELi4ELi3EEES14_NSS_INS5_IJS15_S1I_EEENS5_IJS1I_SB_EEEEEEENS4_39AutoVectorizingCopyWithAssumedAlignmentILi128EEENS4_14SM90_TMA_STOREES1Z_S21_S21_EEEvvEEEEvNT_6ParamsE)
	.align		4
        /*000c*/ 	.word	index@(__assertfail)
	.align		4
        /*0010*/ 	.word	0x00000000
	.align		4
        /*0014*/ 	.word	0xfffffffe
	.align		4
        /*0018*/ 	.word	0x00000000
	.align		4
        /*001c*/ 	.word	0xfffffffd
	.align		4
        /*0020*/ 	.word	0x00000000
	.align		4
        /*0024*/ 	.word	0xfffffffc


//--------------------- .nv.constant4             --------------------------
	.section	.nv.constant4,"a",@progbits
	.align	8
	.align		8
.nv.constant4:
        /*0000*/ 	.dword	__assertfail
	.align		8
        /*0008*/ 	.dword	__unnamed_1
	.align		8
        /*0010*/ 	.dword	__unnamed_2
	.align		8
        /*0018*/ 	.dword	_ZN40_INTERNAL_0b51e6a0_4_k_cu_c2c43d09_345714cuda3std3__45__cpo5beginE
	.align		8
        /*0020*/ 	.dword	_ZN40_INTERNAL_0b51e6a0_4_k_cu_c2c43d09_345714cuda3std3__45__cpo3endE
	.align		8
        /*0028*/ 	.dword	_ZN40_INTERNAL_0b51e6a0_4_k_cu_c2c43d09_345714cuda3std3__45__cpo6cbeginE
	.align		8
        /*0030*/ 	.dword	_ZN40_INTERNAL_0b51e6a0_4_k_cu_c2c43d09_345714cuda3std3__45__cpo4cendE
	.align		8
        /*0038*/ 	.dword	_ZN40_INTERNAL_0b51e6a0_4_k_cu_c2c43d09_345714cuda3std3__442_GLOBAL__N__0b51e6a0_4_k_cu_c2c43d09_345716ignoreE
	.align		8
        /*0040*/ 	.dword	_ZN40_INTERNAL_0b51e6a0_4_k_cu_c2c43d09_345714cuda3std3__419piecewise_constructE
	.align		8
        /*0048*/ 	.dword	_ZN40_INTERNAL_0b51e6a0_4_k_cu_c2c43d09_345714cuda3std3__48in_placeE
	.align		8
        /*0050*/ 	.dword	_ZN40_INTERNAL_0b51e6a0_4_k_cu_c2c43d09_345714cuda3std6ranges3__45__cpo4swapE
	.align		8
        /*0058*/ 	.dword	_ZN40_INTERNAL_0b51e6a0_4_k_cu_c2c43d09_345714cuda3std6ranges3__45__cpo9iter_moveE
	.align		8
        /*0060*/ 	.dword	_ZN40_INTERNAL_0b51e6a0_4_k_cu_c2c43d09_345714cute7productE
	.align		8
        /*0068*/ 	.dword	_ZN40_INTERNAL_0b51e6a0_4_k_cu_c2c43d09_345714cute1_E
	.align		8
        /*0070*/ 	.dword	$str$25
	.align		8
        /*0078*/ 	.dword	$str$26
	.align		8
        /*0080*/ 	.dword	$str$27
	.align		8
        /*0088*/ 	.dword	$str$28


//--------------------- .text._ZN7cutlass13device_kernelINS_4gemm6kernel13GemmUniversalIN4cute5tupleIJiiiiEEENS1_10collective13CollectiveMmaINS1_35MainloopSm100TmaUmmaWarpSpecializedILi3ELi2ELi2ENS5_IJNS4_1CILi1EEESB_SB_EEEEENS5_IJNSA_ILi128EEENSA_ILi256EEENSA_ILi32EEEEEENS_10bfloat16_tENS5_IJlSB_lEEESI_SJ_NS4_8TiledMMAINS4_8MMA_AtomIJNS4_20SM100_MMA_F16BF16_SSISI_SI_fLi128ELi256ELNS4_4UMMA5MajorE0ELSO_0ELNSN_7ScaleInE0ELSP_0EEEEEENS4_6LayoutISC_NS5_IJNSA_ILi0EEEST_ST_EEEEENS5_IJNS4_10UnderscoreESW_SW_EEEEENS4_13SM90_TMA_LOADENS4_14ComposedLayoutINS4_7SwizzleILi2ELi4ELi3EEENS4_18smem_ptr_flag_bitsILi16EEENSS_INS5_IJNSA_ILi8EEESG_EEENS5_IJSG_SB_EEEEEEEvNS4_8identityESZ_S19_vS1A_EENS_8epilogue10collective18CollectiveEpilogueINS1C_23Sm100TmaWarpSpecializedILi4ELi2ELi64ELb1ELb0EEEJSH_NS5_IJNSS_ISE_SB_EENSS_INSA_ILi64EEESB_EEEEESI_SJ_SI_SJ_NS1C_6fusion15FusionCallbacksIS1G_NS1L_17LinearCombinationISI_fSI_fLNS_15FloatRoundStyleE2EEESH_S1K_JEEENS4_5SM1004TMEM4LOAD26SM100_TMEM_LOAD_32dp32b64xESZ_NS10_INS11_ILi3ELi4ELi3EEES14_NSS_INS5_IJS15_S1I_EEENS5_IJS1I_SB_EEEEEEENS4_39AutoVectorizingCopyWithAssumedAlignmentILi128EEENS4_14SM90_TMA_STOREES1Z_S21_S21_EEEvvEEEEvNT_6ParamsE --------------------------
	.section	.text._ZN7cutlass13device_kernelINS_4gemm6kernel13GemmUniversalIN4cute5tupleIJiiiiEEENS1_10collective13CollectiveMmaINS1_35MainloopSm100TmaUmmaWarpSpecializedILi3ELi2ELi2ENS5_IJNS4_1CILi1EEESB_SB_EEEEENS5_IJNSA_ILi128EEENSA_ILi256EEENSA_ILi32EEEEEENS_10bfloat16_tENS5_IJlSB_lEEESI_SJ_NS4_8TiledMMAINS4_8MMA_AtomIJNS4_20SM100_MMA_F16BF16_SSISI_SI_fLi128ELi256ELNS4_4UMMA5MajorE0ELSO_0ELNSN_7ScaleInE0ELSP_0EEEEEENS4_6LayoutISC_NS5_IJNSA_ILi0EEEST_ST_EEEEENS5_IJNS4_10UnderscoreESW_SW_EEEEENS4_13SM90_TMA_LOADENS4_14ComposedLayoutINS4_7SwizzleILi2ELi4ELi3EEENS4_18smem_ptr_flag_bitsILi16EEENSS_INS5_IJNSA_ILi8EEESG_EEENS5_IJSG_SB_EEEEEEEvNS4_8identityESZ_S19_vS1A_EENS_8epilogue10collective18CollectiveEpilogueINS1C_23Sm100TmaWarpSpecializedILi4ELi2ELi64ELb1ELb0EEEJSH_NS5_IJNSS_ISE_SB_EENSS_INSA_ILi64EEESB_EEEEESI_SJ_SI_SJ_NS1C_6fusion15FusionCallbacksIS1G_NS1L_17LinearCombinationISI_fSI_fLNS_15FloatRoundStyleE2EEESH_S1K_JEEENS4_5SM1004TMEM4LOAD26SM100_TMEM_LOAD_32dp32b64xESZ_NS10_INS11_ILi3ELi4ELi3EEES14_NSS_INS5_IJS15_S1I_EEENS5_IJS1I_SB_EEEEEEENS4_39AutoVectorizingCopyWithAssumedAlignmentILi128EEENS4_14SM90_TMA_STOREES1Z_S21_S21_EEEvvEEEEvNT_6ParamsE,"ax",@progbits
	.align	128
.text._ZN7cutlass13device_kernelINS_4gemm6kernel13GemmUniversalIN4cute5tupleIJiiiiEEENS1_10collective13CollectiveMmaINS1_35MainloopSm100TmaUmmaWarpSpecializedILi3ELi2ELi2ENS5_IJNS4_1CILi1EEESB_SB_EEEEENS5_IJNSA_ILi128EEENSA_ILi256EEENSA_ILi32EEEEEENS_10bfloat16_tENS5_IJlSB_lEEESI_SJ_NS4_8TiledMMAINS4_8MMA_AtomIJNS4_20SM100_MMA_F16BF16_SSISI_SI_fLi128ELi256ELNS4_4UMMA5MajorE0ELSO_0ELNSN_7ScaleInE0ELSP_0EEEEEENS4_6LayoutISC_NS5_IJNSA_ILi0EEEST_ST_EEEEENS5_IJNS4_10UnderscoreESW_SW_EEEEENS4_13SM90_TMA_LOADENS4_14ComposedLayoutINS4_7SwizzleILi2ELi4ELi3EEENS4_18smem_ptr_flag_bitsILi16EEENSS_INS5_IJNSA_ILi8EEESG_EEENS5_IJSG_SB_EEEEEEEvNS4_8identityESZ_S19_vS1A_EENS_8epilogue10collective18CollectiveEpilogueINS1C_23Sm100TmaWarpSpecializedILi4ELi2ELi64ELb1ELb0EEEJSH_NS5_IJNSS_ISE_SB_EENSS_INSA_ILi64EEESB_EEEEESI_SJ_SI_SJ_NS1C_6fusion15FusionCallbacksIS1G_NS1L_17LinearCombinationISI_fSI_fLNS_15FloatRoundStyleE2EEESH_S1K_JEEENS4_5SM1004TMEM4LOAD26SM100_TMEM_LOAD_32dp32b64xESZ_NS10_INS11_ILi3ELi4ELi3EEES14_NSS_INS5_IJS15_S1I_EEENS5_IJS1I_SB_EEEEEEENS4_39AutoVectorizingCopyWithAssumedAlignmentILi128EEENS4_14SM90_TMA_STOREES1Z_S21_S21_EEEvvEEEEvNT_6ParamsE:
        .type           _ZN7cutlass13device_kernelINS_4gemm6kernel13GemmUniversalIN4cute5tupleIJiiiiEEENS1_10collective13CollectiveMmaINS1_35MainloopSm100TmaUmmaWarpSpecializedILi3ELi2ELi2ENS5_IJNS4_1CILi1EEESB_SB_EEEEENS5_IJNSA_ILi128EEENSA_ILi256EEENSA_ILi32EEEEEENS_10bfloat16_tENS5_IJlSB_lEEESI_SJ_NS4_8TiledMMAINS4_8MMA_AtomIJNS4_20SM100_MMA_F16BF16_SSISI_SI_fLi128ELi256ELNS4_4UMMA5MajorE0ELSO_0ELNSN_7ScaleInE0ELSP_0EEEEEENS4_6LayoutISC_NS5_IJNSA_ILi0EEEST_ST_EEEEENS5_IJNS4_10UnderscoreESW_SW_EEEEENS4_13SM90_TMA_LOADENS4_14ComposedLayoutINS4_7SwizzleILi2ELi4ELi3EEENS4_18smem_ptr_flag_bitsILi16EEENSS_INS5_IJNSA_ILi8EEESG_EEENS5_IJSG_SB_EEEEEEEvNS4_8identityESZ_S19_vS1A_EENS_8epilogue10collective18CollectiveEpilogueINS1C_23Sm100TmaWarpSpecializedILi4ELi2ELi64ELb1ELb0EEEJSH_NS5_IJNSS_ISE_SB_EENSS_INSA_ILi64EEESB_EEEEESI_SJ_SI_SJ_NS1C_6fusion15FusionCallbacksIS1G_NS1L_17LinearCombinationISI_fSI_fLNS_15FloatRoundStyleE2EEESH_S1K_JEEENS4_5SM1004TMEM4LOAD26SM100_TMEM_LOAD_32dp32b64xESZ_NS10_INS11_ILi3ELi4ELi3EEES14_NSS_INS5_IJS15_S1I_EEENS5_IJS1I_SB_EEEEEEENS4_39AutoVectorizingCopyWithAssumedAlignmentILi128EEENS4_14SM90_TMA_STOREES1Z_S21_S21_EEEvvEEEEvNT_6ParamsE,@function
        .size           _ZN7cutlass13device_kernelINS_4gemm6kernel13GemmUniversalIN4cute5tupleIJiiiiEEENS1_10collective13CollectiveMmaINS1_35MainloopSm100TmaUmmaWarpSpecializedILi3ELi2ELi2ENS5_IJNS4_1CILi1EEESB_SB_EEEEENS5_IJNSA_ILi128EEENSA_ILi256EEENSA_ILi32EEEEEENS_10bfloat16_tENS5_IJlSB_lEEESI_SJ_NS4_8TiledMMAINS4_8MMA_AtomIJNS4_20SM100_MMA_F16BF16_SSISI_SI_fLi128ELi256ELNS4_4UMMA5MajorE0ELSO_0ELNSN_7ScaleInE0ELSP_0EEEEEENS4_6LayoutISC_NS5_IJNSA_ILi0EEEST_ST_EEEEENS5_IJNS4_10UnderscoreESW_SW_EEEEENS4_13SM90_TMA_LOADENS4_14ComposedLayoutINS4_7SwizzleILi2ELi4ELi3EEENS4_18smem_ptr_flag_bitsILi16EEENSS_INS5_IJNSA_ILi8EEESG_EEENS5_IJSG_SB_EEEEEEEvNS4_8identityESZ_S19_vS1A_EENS_8epilogue10collective18CollectiveEpilogueINS1C_23Sm100TmaWarpSpecializedILi4ELi2ELi64ELb1ELb0EEEJSH_NS5_IJNSS_ISE_SB_EENSS_INSA_ILi64EEESB_EEEEESI_SJ_SI_SJ_NS1C_6fusion15FusionCallbacksIS1G_NS1L_17LinearCombinationISI_fSI_fLNS_15FloatRoundStyleE2EEESH_S1K_JEEENS4_5SM1004TMEM4LOAD26SM100_TMEM_LOAD_32dp32b64xESZ_NS10_INS11_ILi3ELi4ELi3EEES14_NSS_INS5_IJS15_S1I_EEENS5_IJS1I_SB_EEEEEEENS4_39AutoVectorizingCopyWithAssumedAlignmentILi128EEENS4_14SM90_TMA_STOREES1Z_S21_S21_EEEvvEEEEvNT_6ParamsE,(.L_x_167 - _ZN7cutlass13device_kernelINS_4gemm6kernel13GemmUniversalIN4cute5tupleIJiiiiEEENS1_10collective13CollectiveMmaINS1_35MainloopSm100TmaUmmaWarpSpecializedILi3ELi2ELi2ENS5_IJNS4_1CILi1EEESB_SB_EEEEENS5_IJNSA_ILi128EEENSA_ILi256EEENSA_ILi32EEEEEENS_10bfloat16_tENS5_IJlSB_lEEESI_SJ_NS4_8TiledMMAINS4_8MMA_AtomIJNS4_20SM100_MMA_F16BF16_SSISI_SI_fLi128ELi256ELNS4_4UMMA5MajorE0ELSO_0ELNSN_7ScaleInE0ELSP_0EEEEEENS4_6LayoutISC_NS5_IJNSA_ILi0EEEST_ST_EEEEENS5_IJNS4_10UnderscoreESW_SW_EEEEENS4_13SM90_TMA_LOADENS4_14ComposedLayoutINS4_7SwizzleILi2ELi4ELi3EEENS4_18smem_ptr_flag_bitsILi16EEENSS_INS5_IJNSA_ILi8EEESG_EEENS5_IJSG_SB_EEEEEEEvNS4_8identityESZ_S19_vS1A_EENS_8epilogue10collective18CollectiveEpilogueINS1C_23Sm100TmaWarpSpecializedILi4ELi2ELi64ELb1ELb0EEEJSH_NS5_IJNSS_ISE_SB_EENSS_INSA_ILi64EEESB_EEEEESI_SJ_SI_SJ_NS1C_6fusion15FusionCallbacksIS1G_NS1L_17LinearCombinationISI_fSI_fLNS_15FloatRoundStyleE2EEESH_S1K_JEEENS4_5SM1004TMEM4LOAD26SM100_TMEM_LOAD_32dp32b64xESZ_NS10_INS11_ILi3ELi4ELi3EEES14_NSS_INS5_IJS15_S1I_EEENS5_IJS1I_SB_EEEEEEENS4_39AutoVectorizingCopyWithAssumedAlignmentILi128EEENS4_14SM90_TMA_STOREES1Z_S21_S21_EEEvvEEEEvNT_6ParamsE)
        .other          _ZN7cutlass13device_kernelINS_4gemm6kernel13GemmUniversalIN4cute5tupleIJiiiiEEENS1_10collective13CollectiveMmaINS1_35MainloopSm100TmaUmmaWarpSpecializedILi3ELi2ELi2ENS5_IJNS4_1CILi1EEESB_SB_EEEEENS5_IJNSA_ILi128EEENSA_ILi256EEENSA_ILi32EEEEEENS_10bfloat16_tENS5_IJlSB_lEEESI_SJ_NS4_8TiledMMAINS4_8MMA_AtomIJNS4_20SM100_MMA_F16BF16_SSISI_SI_fLi128ELi256ELNS4_4UMMA5MajorE0ELSO_0ELNSN_7ScaleInE0ELSP_0EEEEEENS4_6LayoutISC_NS5_IJNSA_ILi0EEEST_ST_EEEEENS5_IJNS4_10UnderscoreESW_SW_EEEEENS4_13SM90_TMA_LOADENS4_14ComposedLayoutINS4_7SwizzleILi2ELi4ELi3EEENS4_18smem_ptr_flag_bitsILi16EEENSS_INS5_IJNSA_ILi8EEESG_EEENS5_IJSG_SB_EEEEEEEvNS4_8identityESZ_S19_vS1A_EENS_8epilogue10collective18CollectiveEpilogueINS1C_23Sm100TmaWarpSpecializedILi4ELi2ELi64ELb1ELb0EEEJSH_NS5_IJNSS_ISE_SB_EENSS_INSA_ILi64EEESB_EEEEESI_SJ_SI_SJ_NS1C_6fusion15FusionCallbacksIS1G_NS1L_17LinearCombinationISI_fSI_fLNS_15FloatRoundStyleE2EEESH_S1K_JEEENS4_5SM1004TMEM4LOAD26SM100_TMEM_LOAD_32dp32b64xESZ_NS10_INS11_ILi3ELi4ELi3EEES14_NSS_INS5_IJS15_S1I_EEENS5_IJS1I_SB_EEEEEEENS4_39AutoVectorizingCopyWithAssumedAlignmentILi128EEENS4_14SM90_TMA_STOREES1Z_S21_S21_EEEvvEEEEvNT_6ParamsE,@"STO_CUDA_ENTRY STV_DEFAULT"
_ZN7cutlass13device_kernelINS_4gemm6kernel13GemmUniversalIN4cute5tupleIJiiiiEEENS1_10collective13CollectiveMmaINS1_35MainloopSm100TmaUmmaWarpSpecializedILi3ELi2ELi2ENS5_IJNS4_1CILi1EEESB_SB_EEEEENS5_IJNSA_ILi128EEENSA_ILi256EEENSA_ILi32EEEEEENS_10bfloat16_tENS5_IJlSB_lEEESI_SJ_NS4_8TiledMMAINS4_8MMA_AtomIJNS4_20SM100_MMA_F16BF16_SSISI_SI_fLi128ELi256ELNS4_4UMMA5MajorE0ELSO_0ELNSN_7ScaleInE0ELSP_0EEEEEENS4_6LayoutISC_NS5_IJNSA_ILi0EEEST_ST_EEEEENS5_IJNS4_10UnderscoreESW_SW_EEEEENS4_13SM90_TMA_LOADENS4_14ComposedLayoutINS4_7SwizzleILi2ELi4ELi3EEENS4_18smem_ptr_flag_bitsILi16EEENSS_INS5_IJNSA_ILi8EEESG_EEENS5_IJSG_SB_EEEEEEEvNS4_8identityESZ_S19_vS1A_EENS_8epilogue10collective18CollectiveEpilogueINS1C_23Sm100TmaWarpSpecializedILi4ELi2ELi64ELb1ELb0EEEJSH_NS5_IJNSS_ISE_SB_EENSS_INSA_ILi64EEESB_EEEEESI_SJ_SI_SJ_NS1C_6fusion15FusionCallbacksIS1G_NS1L_17LinearCombinationISI_fSI_fLNS_15FloatRoundStyleE2EEESH_S1K_JEEENS4_5SM1004TMEM4LOAD26SM100_TMEM_LOAD_32dp32b64xESZ_NS10_INS11_ILi3ELi4ELi3EEES14_NSS_INS5_IJS15_S1I_EEENS5_IJS1I_SB_EEEEEEENS4_39AutoVectorizingCopyWithAssumedAlignmentILi128EEENS4_14SM90_TMA_STOREES1Z_S21_S21_EEEvvEEEEvNT_6ParamsE:
[----:B------:R-:W1:Y:S01]  /*0000*/  LDC R1, c[0x0][0x37c] ;  /* 0x0000df00ff017b82 */ /* 0x000e620000000800 */
[----:B------:R-:W2:Y:S01]  /*0010*/  S2R R170, SR_TID.X ;  /* 0x0000000000aa7919 */ /* 0x000ea20000002100 */
[----:B------:R-:W3:Y:S01]  /*0020*/  LDCU.64 UR4, c[0x0][0x890] ;  /* 0x00011200ff0477ac */ /* 0x000ee20008000a00 */
[----:B------:R-:W-:Y:S02]  /*0030*/  PRMT R155, RZ, 0x7610, R155 ;  /* 0x00007610ff9b7816 */ /* 0x000fe4000000009b */
[----:B------:R-:W-:Y:S01]  /*0040*/  ELECT P5, URZ, PT ;  /* 0x0000000000ff782f */ /* 0x000fe200038a0000 */
[----:B------:R-:W4:Y:S01]  /*0050*/  LDCU.64 UR46, c[0x0][0x358] ;  /* 0x00006b00ff2e77ac */ /* 0x000f220008000a00 */
[----:B---3--:R-:W-:-:S04]  /*0060*/  UISETP.NE.U32.AND UP0, UPT, UR4, URZ, UPT ;  /* 0x000000ff0400728c */ /* 0x008fc8000bf05070 */
[----:B------:R-:W-:Y:S01]  /*0070*/  UISETP.NE.AND.EX UP0, UPT, UR5, URZ, UPT, UP0 ;  /* 0x000000ff0500728c */ /* 0x000fe2000bf05300 */
[----:B--2---:R-:W-:-:S05]  /*0080*/  SHF.R.U32.HI R162, RZ, 0x5, R170 ;  /* 0x00000005ffa27819 */ /* 0x004fca00000116aa */
[----:B------:R-:W2:Y:S02]  /*0090*/  SHFL.IDX PT, R0, R162, RZ, 0x1f ;  /* 0x00001fffa2007589 */ /* 0x000ea400000e0000 */
[----:B--2---:R-:W-:Y:S01]  /*00a0*/  R2UR UR8, R0 ;  /* 0x00000000000872ca */ /* 0x004fe200000e0000 */
[----:B-1--4-:R-:W-:-:S14]  /*00b0*/  BRA.U UP0, `(.L_x_0) ;  /* 0x00000001002c7547 */ /* 0x012fdc000b800000 */
[----:B------:R-:W1:Y:S02]  /*00c0*/  LDCU.64 UR6, c[0x0][0x888] ;  /* 0x00011100ff0677ac */ /* 0x000e640008000a00 */
[----:B-1----:R-:W-:-:S04]  /*00d0*/  UISETP.NE.U32.AND UP0, UPT, UR6, URZ, UPT ;  /* 0x000000ff0600728c */ /* 0x002fc8000bf05070 */
[----:B------:R-:W-:-:S09]  /*00e0*/  UISETP.NE.AND.EX UP0, UPT, UR7, URZ, UPT, UP0 ;  /* 0x000000ff0700728c */ /* 0x000fd2000bf05300 */
[----:B------:R-:W-:Y:S05]  /*00f0*/  BRA.U !UP0, `(.L_x_1) ;  /* 0x0000000108107547 */ /* 0x000fea000b800000 */
[----:B------:R-:W1:Y:S02]  /*0100*/  LDC.64 R2, c[0x0][0x888] ;  /* 0x00022200ff027b82 */ /* 0x000e640000000a00 */
[----:B-1----:R1:W5:Y:S01]  /*0110*/  LDG.E R81, desc[UR46][R2.64] ;  /* 0x0000002e02517981 */ /* 0x002362000c1e1900 */
[----:B------:R-:W-:Y:S01]  /*0120*/  HFMA2 R155, -RZ, RZ, 0, 5.9604644775390625e-08 ;  /* 0x00000001ff9b7431 */ /* 0x000fe200000001ff */
[----:B------:R-:W-:Y:S05]  /*0130*/  BRA `(.L_x_0) ;  /* 0x00000000000c7947 */ /* 0x000fea0003800000 */
.L_x_1:
[----:B------:R-:W1:Y:S01]  /*0140*/  LDCU UR6, c[0x0][0x880] ;  /* 0x00011000ff0677ac */ /* 0x000e620008000800 */
[----:B------:R-:W-:Y:S01]  /*0150*/  HFMA2 R155, -RZ, RZ, 0, 5.9604644775390625e-08 ;  /* 0x00000001ff9b7431 */ /* 0x000fe200000001ff */
[----:B-1----:R-:W-:-:S07]  /*0160*/  MOV R81, UR6 ;  /* 0x0000000600517c02 */ /* 0x002fce0008000f00 */
.L_x_0:
[----:B------:R-:W2:Y:S02]  /*0170*/  LDCU.64 UR6, c[0x0][0x8b0] ;  /* 0x00011600ff0677ac */ /* 0x000ea40008000a00 */
[----:B--2---:R-:W-:-:S04]  /*0180*/  UISETP.NE.U32.AND UP0, UPT, UR6, URZ, UPT ;  /* 0x000000ff0600728c */ /* 0x004fc8000bf05070 */
[----:B------:R-:W-:-:S09]  /*0190*/  UISETP.NE.AND.EX UP0, UPT, UR7, URZ, UPT, UP0 ;  /* 0x000000ff0700728c */ /* 0x000fd2000bf05300 */
[----:B------:R-:W-:Y:S05]  /*01a0*/  BRA.U UP0, `(.L_x_2) ;  /* 0x0000000100247547 */ /* 0x000fea000b800000 */
[----:B------:R-:W2:Y:S02]  /*01b0*/  LDCU.64 UR6, c[0x0][0x8a8] ;  /* 0x00011500ff0677ac */ /* 0x000ea40008000a00 */
[----:B--2---:R-:W-:-:S04]  /*01c0*/  UISETP.NE.U32.AND UP0, UPT, UR6, URZ, UPT ;  /* 0x000000ff0600728c */ /* 0x004fc8000bf05070 */
[----:B------:R-:W-:-:S09]  /*01d0*/  UISETP.NE.AND.EX UP0, UPT, UR7, URZ, UPT, UP0 ;  /* 0x000000ff0700728c */ /* 0x000fd2000bf05300 */
[----:B------:R-:W-:Y:S05]  /*01e0*/  BRA.U !UP0, `(.L_x_3) ;  /* 0x00000001080c7547 */ /* 0x000fea000b800000 */
[----:B------:R-:W2:Y:S02]  /*01f0*/  LDC.64 R78, c[0x0][0x8a8] ;  /* 0x00022a00ff4e7b82 */ /* 0x000ea40000000a00 */
[----:B--2---:R2:W5:Y:S01]  /*0200*/  LDG.E R78, desc[UR46][R78.64] ;  /* 0x0000002e4e4e7981 */ /* 0x004562000c1e1900 */
[----:B------:R-:W-:Y:S05]  /*0210*/  BRA `(.L_x_2) ;  /* 0x0000000000087947 */ /* 0x000fea0003800000 */
.L_x_3:
[----:B------:R-:W2:Y:S02]  /*0220*/  LDCU UR6, c[0x0][0x8a0] ;  /* 0x00011400ff0677ac */ /* 0x000ea40008000800 */
[----:B--2---:R-:W-:Y:S02]  /*0230*/  MOV R78, UR6 ;  /* 0x00000006004e7c02 */ /* 0x004fe40008000f00 */
.L_x_2:
[----:B------:R-:W-:Y:S01]  /*0240*/  IMAD.U32 R0, RZ, RZ, UR8 ;  /* 0x00000008ff007e24 */ /* 0x000fe2000f8e00ff */
[----:B------:R-:W-:Y:S04]  /*0250*/  BSSY.RECONVERGENT B0, `(.L_x_4) ;  /* 0x000000c000007945 */ /* 0x000fe80003800200 */
[C---:B------:R-:W-:Y:S02]  /*0260*/  ISETP.NE.OR P1, PT, R0.reuse, 0x1, !P5 ;  /* 0x000000010000780c */ /* 0x040fe40006f25670 */
[----:B------:R-:W-:-:S11]  /*0270*/  ISETP.NE.OR P0, PT, R0, 0x3, !P5 ;  /* 0x000000030000780c */ /* 0x000fd60006f05670 */
[----:B------:R-:W-:Y:S05]  /*0280*/  @P1 BRA `(.L_x_5) ;  /* 0x0000000000201947 */ /* 0x000fea0003800000 */
[----:B------:R-:W3:Y:S02]  /*0290*/  LDCU.64 UR6, c[0x0][0x348] ;  /* 0x00006900ff0677ac */ /* 0x000ee40008000a00 */
[----:B---3--:R-:W-:Y:S02]  /*02a0*/  UIADD3 UR10, UP1, UPT, UR6, 0x80, URZ ;  /* 0x00000080060a7890 */ /* 0x008fe4000ff3e0ff */
[----:B------:R-:W-:Y:S02]  /*02b0*/  UIADD3 UR6, UP0, UPT, UR6, 0x180, URZ ;  /* 0x0000018006067890 */ /* 0x000fe4000ff1e0ff */
[----:B------:R-:W-:Y:S02]  /*02c0*/  UIADD3.X UR11, UPT, UPT, URZ, UR7, URZ, UP1, !UPT ;  /* 0x00000007ff0b7290 */ /* 0x000fe40008ffe4ff */
[----:B------:R-:W-:-:S07]  /*02d0*/  UIADD3.X UR7, UPT, UPT, URZ, UR7, URZ, UP0, !UPT ;  /* 0x00000007ff077290 */ /* 0x000fce00087fe4ff */
[----:B------:R3:W-:Y:S02]  /*02e0*/  UTMACCTL.PF [UR10] ;  /* 0x000000000a0079b9 */ /* 0x0007e40008040000 */
[----:B------:R3:W-:Y:S02]  /*02f0*/  UTMACCTL.PF [UR6] ;  /* 0x00000000060079b9 */ /* 0x0007e40008040000 */
[----:B---3--:R-:W-:Y:S01]  /*0300*/  NOP ;  /* 0x0000000000007918 */ /* 0x008fe20000000000 */
.L_x_5:
[----:B------:R-:W-:Y:S05]  /*0310*/  BSYNC.RECONVERGENT B0 ;  /* 0x0000000000007941 */ /* 0x000fea0003800200 */
.L_x_4:
[----:B------:R-:W-:Y:S04]  /*0320*/  BSSY.RECONVERGENT B0, `(.L_x_6) ;  /* 0x000000a000007945 */ /* 0x000fe80003800200 */
        /* <DEDUP_REMOVED lines=9> */
.L_x_7:
[----:B------:R-:W-:Y:S05]  /*03c0*/  BSYNC.RECONVERGENT B0 ;  /* 0x0000000000007941 */ /* 0x000fea0003800200 */
.L_x_6:
[----:B------:R-:W3:Y:S01]  /*03d0*/  LDCU.64 UR6, c[0x0][0x888] ;  /* 0x00011100ff0677ac */ /* 0x000ee20008000a00 */
[----:B------:R-:W-:Y:S02]  /*03e0*/  UISETP.EQ.U32.AND UP1, UPT, UR4, URZ, UPT ;  /* 0x000000ff0400728c */ /* 0x000fe4000bf22070 */
[----:B------:R-:W-:Y:S02]  /*03f0*/  UPLOP3.LUT UP2, UPT, UPT, UPT, UPT, 0x80, 0x8 ;  /* 0x000000000008789c */ /* 0x000fe40003f4f070 */
[----:B---3--:R-:W-:-:S04]  /*0400*/  UISETP.NE.U32.AND UP0, UPT, UR6, URZ, UPT ;  /* 0x000000ff0600728c */ /* 0x008fc8000bf05070 */
[----:B------:R-:W-:-:S04]  /*0410*/  UISETP.NE.AND.EX UP0, UPT, UR7, URZ, UPT, UP0 ;  /* 0x000000ff0700728c */ /* 0x000fc8000bf05300 */
[----:B------:R-:W-:-:S04]  /*0420*/  UISETP.EQ.OR.EX UP3, UPT, UR5, URZ, !UP0, UP1 ;  /* 0x000000ff0500728c */ /* 0x000fc8000c762710 */
[----:B------:R-:W-:-:S05]  /*0430*/  UP2UR UR50, UPR, URZ, 0x8 ;  /* 0x00000008ff327883 */ /* 0x000fca0008000000 */
[----:B------:R-:W-:Y:S07]  /*0440*/  BRA.U !UP3, `(.L_x_8) ;  /* 0x000000010b207547 */ /* 0x000fee000b800000 */
[----:B------:R-:W-:Y:S01]  /*0450*/  UISETP.NE.U32.AND UP2, UPT, UR4, URZ, UPT ;  /* 0x000000ff0400728c */ /* 0x000fe2000bf45070 */
[----:B-----5:R-:W-:Y:S01]  /*0460*/  FSETP.NEU.AND P0, PT, R81, RZ, PT ;  /* 0x000000ff5100720b */ /* 0x020fe20003f0d000 */
[----:B------:R-:W-:Y:S02]  /*0470*/  USEL UR4, URZ, 0xffffffff, UP0 ;  /* 0xffffffffff047887 */ /* 0x000fe40008000000 */
[----:B------:R-:W-:-:S10]  /*0480*/  UISETP.NE.AND.EX UP2, UPT, UR5, URZ, UPT, UP2 ;  /* 0x000000ff0500728c */ /* 0x000fd4000bf45320 */
[----:B------:R-:W-:Y:S01]  /*0490*/  VOTEU.ANY UP1, P0 ;  /* 0x0000000000ff7886 */ /* 0x000fe20000020100 */
[----:B------:R-:W-:-:S04]  /*04a0*/  @!UP2 USEL UR4, URZ, 0xffffffff, UP1 ;  /* 0xffffffffff04a887 */ /* 0x000fc80008800000 */
[----:B------:R-:W-:-:S04]  /*04b0*/  ULOP3.LUT UR4, UR4, 0x1, URZ, 0xc0, !UPT ;  /* 0x0000000104047892 */ /* 0x000fc8000f8ec0ff */
[----:B------:R-:W-:-:S11]  /*04c0*/  UISETP.NE.U32.AND UP2, UPT, UR4, 0x1, UPT ;  /* 0x000000010400788c */ /* 0x000fd6000bf45070 */
.L_x_8:
[----:B-1----:R-:W1:Y:S01]  /*04d0*/  SHFL.IDX PT, R2, R162, RZ, 0x1f ;  /* 0x00001fffa2027589 */ /* 0x002e6200000e0000 */
[----:B------:R-:W-:-:S04]  /*04e0*/  UISETP.NE.AND UP1, UPT, UR8, 0x2, UPT ;  /* 0x000000020800788c */ /* 0x000fc8000bf25270 */
[----:B------:R-:W-:Y:S01]  /*04f0*/  USEL UR6, URZ, 0x1, UP1 ;  /* 0x00000001ff067887 */ /* 0x000fe20008800000 */
[----:B-1----:R-:W-:-:S13]  /*0500*/  ISETP.NE.AND P0, PT, R2, RZ, PT ;  /* 0x000000ff0200720c */ /* 0x002fda0003f05270 */
[----:B------:R-:W-:Y:S05]  /*0510*/  @P0 BRA `(.L_x_9) ;  /* 0x0000000000400947 */ /* 0x000fea0003800000 */
[----:B------:R-:W1:Y:S01]  /*0520*/  S2UR UR5, SR_CgaCtaId ;  /* 0x00000000000579c3 */ /* 0x000e620000008800 */
[----:B------:R-:W-:Y:S01]  /*0530*/  UMOV UR7, 0x400 ;  /* 0x0000040000077882 */ /* 0x000fe20000000000 */
[----:B------:R-:W-:Y:S01]  /*0540*/  UMOV UR4, 0x1 ;  /* 0x0000000100047882 */ /* 0x000fe20000000000 */
[----:B------:R-:W-:Y:S01]  /*0550*/  ELECT P0, URZ, PT ;  /* 0x0000000000ff782f */ /* 0x000fe20003800000 */
[----:B------:R-:W-:-:S04]  /*0560*/  UIADD3 UR10, UPT, UPT, -UR4, 0x100000, URZ ;  /* 0x00100000040a7890 */ /* 0x000fc8000fffe1ff */
[----:B------:R-:W-:Y:S02]  /*0570*/  USHF.L.U32 UR11, UR10, 0xb, URZ ;  /* 0x0000000b0a0b7899 */ /* 0x000fe400080006ff */
[----:B------:R-:W-:Y:S02]  /*0580*/  USHF.L.U32 UR10, UR10, 0x1, URZ ;  /* 0x000000010a0a7899 */ /* 0x000fe400080006ff */
[----:B-1----:R-:W-:Y:S01]  /*0590*/  ULEA UR5, UR5, UR7, 0x18 ;  /* 0x0000000705057291 */ /* 0x002fe2000f8ec0ff */
[----:B------:R-:W1:Y:S11]  /*05a0*/  FENCE.VIEW.ASYNC.S ;  /* 0x00000000000073c6 */ /* 0x000e760000000000 */
[----:B-1----:R1:W3:Y:S01]  /*05b0*/  SYNCS.EXCH.64 URZ, [UR5], UR10 ;  /* 0x0000000a05ff75b2 */ /* 0x0022e20008000100 */
[----:B------:R1:W4:Y:S01]  /*05c0*/  SYNCS.EXCH.64 URZ, [UR5+0x18], UR10 ;  /* 0x0000180a05ff75b2 */ /* 0x0003220008000100 */
[----:B------:R1:W1:Y:S01]  /*05d0*/  SYNCS.EXCH.64 URZ, [UR5+0x8], UR10 ;  /* 0x0000080a05ff75b2 */ /* 0x0002620008000100 */
[----:B------:R1:W1:Y:S01]  /*05e0*/  SYNCS.EXCH.64 URZ, [UR5+0x20], UR10 ;  /* 0x0000200a05ff75b2 */ /* 0x0002620008000100 */
[----:B------:R1:W1:Y:S01]  /*05f0*/  SYNCS.EXCH.64 URZ, [UR5+0x10], UR10 ;  /* 0x0000100a05ff75b2 */ /* 0x0002620008000100 */
[----:B------:R1:W1:Y:S01]  /*0600*/  SYNCS.EXCH.64 URZ, [UR5+0x28], UR10 ;  /* 0x0000280a05ff75b2 */ /* 0x0002620008000100 */
[----:B------:R-:W-:Y:S01]  /*0610*/  NOP ;  /* 0x0000000000007918 */ /* 0x000fe20000000000 */
.L_x_9:
[----:B------:R-:W2:Y:S01]  /*0620*/  SHFL.IDX PT, R2, R162, RZ, 0x1f ;  /* 0x00001fffa2027589 */ /* 0x000ea200000e0000 */
[----:B------:R-:W-:Y:S01]  /*0630*/  NOP ;  /* 0x0000000000007918 */ /* 0x000fe20000000000 */
[----:B--2---:R-:W-:-:S13]  /*0640*/  ISETP.NE.AND P0, PT, R2, 0x1, PT ;  /* 0x000000010200780c */ /* 0x004fda0003f05270 */
[----:B------:R-:W-:Y:S05]  /*0650*/  @P0 BRA `(.L_x_10) ;  /* 0x0000000000580947 */ /* 0x000fea0003800000 */
[----:B------:R-:W2:Y:S01]  /*0660*/  S2UR UR7, SR_CgaCtaId ;  /* 0x00000000000779c3 */ /* 0x000ea20000008800 */
[----:B------:R-:W-:Y:S01]  /*0670*/  UMOV UR9, 0x400 ;  /* 0x0000040000097882 */ /* 0x000fe20000000000 */
[----:B-1----:R-:W-:Y:S01]  /*0680*/  UMOV UR5, 0x20 ;  /* 0x0000002000057882 */ /* 0x002fe20000000000 */
[----:B------:R-:W-:Y:S01]  /*0690*/  UMOV UR4, 0x80 ;  /* 0x0000008000047882 */ /* 0x000fe20000000000 */
[----:B------:R-:W-:-:S04]  /*06a0*/  UIADD3 UR10, UPT, UPT, -UR5, 0x100000, URZ ;  /* 0x00100000050a7890 */ /* 0x000fc8000fffe1ff */
[----:B------:R-:W-:Y:S02]  /*06b0*/  USHF.L.U32 UR11, UR10, 0xb, URZ ;  /* 0x0000000b0a0b7899 */ /* 0x000fe400080006ff */
[----:B------:R-:W-:Y:S02]  /*06c0*/  USHF.L.U32 UR10, UR10, 0x1, URZ ;  /* 0x000000010a0a7899 */ /* 0x000fe400080006ff */
[----:B------:R-:W-:-:S04]  /*06d0*/  UIADD3 UR4, UPT, UPT, -UR4, 0x100000, URZ ;  /* 0x0010000004047890 */ /* 0x000fc8000fffe1ff */
[----:B------:R-:W-:Y:S02]  /*06e0*/  USHF.L.U32 UR5, UR4, 0xb, URZ ;  /* 0x0000000b04057899 */ /* 0x000fe400080006ff */
[----:B------:R-:W-:Y:S01]  /*06f0*/  USHF.L.U32 UR4, UR4, 0x1, URZ ;  /* 0x0000000104047899 */ /* 0x000fe200080006ff */
[----:B------:R-:W-:Y:S01]  /*0700*/  ELECT P0, URZ, PT ;  /* 0x0000000000ff782f */ /* 0x000fe20003800000 */
[----:B--2---:R-:W-:Y:S01]  /*0710*/  ULEA UR7, UR7, UR9, 0x18 ;  /* 0x0000000907077291 */ /* 0x004fe2000f8ec0ff */
[----:B------:R-:W1:Y:S11]  /*0720*/  FENCE.VIEW.ASYNC.S ;  /* 0x00000000000073c6 */ /* 0x000e760000000000 */
[----:B-1----:R2:W1:Y:S01]  /*0730*/  SYNCS.EXCH.64 URZ, [UR7+0x30], UR10 ;  /* 0x0000300a07ff75b2 */ /* 0x0024620008000100 */
[----:B------:R2:W1:Y:S01]  /*0740*/  SYNCS.EXCH.64 URZ, [UR7+0x50], UR4 ;  /* 0x0000500407ff75b2 */ /* 0x0004620008000100 */
[----:B------:R2:W1:Y:S01]  /*0750*/  SYNCS.EXCH.64 URZ, [UR7+0x38], UR10 ;  /* 0x0000380a07ff75b2 */ /* 0x0004620008000100 */
[----:B------:R2:W1:Y:S01]  /*0760*/  SYNCS.EXCH.64 URZ, [UR7+0x58], UR4 ;  /* 0x0000580407ff75b2 */ /* 0x0004620008000100 */
[----:B------:R2:W1:Y:S01]  /*0770*/  SYNCS.EXCH.64 URZ, [UR7+0x40], UR10 ;  /* 0x0000400a07ff75b2 */ /* 0x0004620008000100 */
[----:B------:R2:W1:Y:S01]  /*0780*/  SYNCS.EXCH.64 URZ, [UR7+0x60], UR4 ;  /* 0x0000600407ff75b2 */ /* 0x0004620008000100 */
[----:B------:R2:W1:Y:S01]  /*0790*/  SYNCS.EXCH.64 URZ, [UR7+0x48], UR10 ;  /* 0x0000480a07ff75b2 */ /* 0x0004620008000100 */
[----:B------:R2:W1:Y:S02]  /*07a0*/  SYNCS.EXCH.64 URZ, [UR7+0x68], UR4 ;  /* 0x0000680407ff75b2 */ /* 0x0004640008000100 */
[----:B--2---:R-:W-:Y:S01]  /*07b0*/  NOP ;  /* 0x0000000000007918 */ /* 0x004fe20000000000 */
.L_x_10:
[----:B------:R-:W2:Y:S01]  /*07c0*/  SHFL.IDX PT, R2, R162, RZ, 0x1f ;  /* 0x00001fffa2027589 */ /* 0x000ea200000e0000 */
[----:B------:R-:W-:Y:S01]  /*07d0*/  NOP ;  /* 0x0000000000007918 */ /* 0x000fe20000000000 */
[----:B--2---:R-:W-:-:S13]  /*07e0*/  ISETP.NE.AND P0, PT, R2, 0x3, PT ;  /* 0x000000030200780c */ /* 0x004fda0003f05270 */
[----:B------:R-:W-:Y:S05]  /*07f0*/  @P0 BRA `(.L_x_11) ;  /* 0x0000000000300947 */ /* 0x000fea0003800000 */
[----:B-1----:R-:W1:Y:S01]  /*0800*/  S2UR UR5, SR_CgaCtaId ;  /* 0x00000000000579c3 */ /* 0x002e620000008800 */
        /* <DEDUP_REMOVED lines=8> */
[----:B-1----:R2:W1:Y:S01]  /*0890*/  SYNCS.EXCH.64 URZ, [UR5+0x70], UR10 ;  /* 0x0000700a05ff75b2 */ /* 0x0024620008000100 */
[----:B------:R2:W1:Y:S02]  /*08a0*/  SYNCS.EXCH.64 URZ, [UR5+0x78], UR10 ;  /* 0x0000780a05ff75b2 */ /* 0x0004640008000100 */
[----:B--2---:R-:W-:Y:S01]  /*08b0*/  NOP ;  /* 0x0000000000007918 */ /* 0x004fe20000000000 */
.L_x_11:
[----:B------:R-:W2:Y:S01]  /*08c0*/  SHFL.IDX PT, R2, R162, RZ, 0x1f ;  /* 0x00001fffa2027589 */ /* 0x000ea200000e0000 */
[----:B------:R-:W-:Y:S01]  /*08d0*/  NOP ;  /* 0x0000000000007918 */ /* 0x000fe20000000000 */
[----:B--2---:R-:W-:-:S13]  /*08e0*/  ISETP.NE.AND P0, PT, R2, 0x4, PT ;  /* 0x000000040200780c */ /* 0x004fda0003f05270 */
[----:B------:R-:W-:Y:S05]  /*08f0*/  @P0 BRA `(.L_x_12) ;  /* 0x00000000004c0947 */ /* 0x000fea0003800000 */
[----:B-1----:R-:W1:Y:S01]  /*0900*/  S2UR UR5, SR_CgaCtaId ;  /* 0x00000000000579c3 */ /* 0x002e620000008800 */
[----:B------:R-:W-:Y:S01]  /*0910*/  UMOV UR9, 0x100 ;  /* 0x0000010000097882 */ /* 0x000fe20000000000 */
[----:B------:R-:W-:Y:S01]  /*0920*/  UMOV UR7, 0x400 ;  /* 0x0000040000077882 */ /* 0x000fe20000000000 */
[----:B------:R-:W-:Y:S01]  /*0930*/  USEL UR9, UR9, 0xe0, UP2 ;  /* 0x000000e009097887 */ /* 0x000fe20009000000 */
[----:B------:R-:W-:Y:S01]  /*0940*/  UMOV UR4, 0x1 ;  /* 0x0000000100047882 */ /* 0x000fe20000000000 */
[----:B------:R-:W-:Y:S01]  /*0950*/  ELECT P0, URZ, PT ;  /* 0x0000000000ff782f */ /* 0x000fe20003800000 */
[----:B------:R-:W-:-:S04]  /*0960*/  UIADD3 UR10, UPT, UPT, -UR4, 0x100000, URZ ;  /* 0x00100000040a7890 */ /* 0x000fc8000fffe1ff */
[----:B------:R-:W-:Y:S02]  /*0970*/  USHF.L.U32 UR11, UR10, 0xb, URZ ;  /* 0x0000000b0a0b7899 */ /* 0x000fe400080006ff */
[----:B------:R-:W-:Y:S02]  /*0980*/  USHF.L.U32 UR10, UR10, 0x1, URZ ;  /* 0x000000010a0a7899 */ /* 0x000fe400080006ff */
[----:B------:R-:W-:-:S04]  /*0990*/  UIADD3 UR12, UPT, UPT, -UR9, 0x100000, URZ ;  /* 0x00100000090c7890 */ /* 0x000fc8000fffe1ff */
[----:B------:R-:W-:Y:S02]  /*09a0*/  USHF.L.U32 UR13, UR12, 0xb, URZ ;  /* 0x0000000b0c0d7899 */ /* 0x000fe400080006ff */
[----:B------:R-:W-:Y:S02]  /*09b0*/  USHF.L.U32 UR12, UR12, 0x1, URZ ;  /* 0x000000010c0c7899 */ /* 0x000fe400080006ff */
[----:B-1----:R-:W-:Y:S01]  /*09c0*/  ULEA UR5, UR5, UR7, 0x18 ;  /* 0x0000000705057291 */ /* 0x002fe2000f8ec0ff */
[----:B------:R-:W1:Y:S11]  /*09d0*/  FENCE.VIEW.ASYNC.S ;  /* 0x00000000000073c6 */ /* 0x000e760000000000 */
[----:B-1----:R2:W1:Y:S01]  /*09e0*/  SYNCS.EXCH.64 URZ, [UR5+0x80], UR10 ;  /* 0x0000800a05ff75b2 */ /* 0x0024620008000100 */
[----:B------:R2:W1:Y:S01]  /*09f0*/  SYNCS.EXCH.64 URZ, [UR5+0x90], UR12 ;  /* 0x0000900c05ff75b2 */ /* 0x0004620008000100 */
[----:B------:R2:W1:Y:S01]  /*0a00*/  SYNCS.EXCH.64 URZ, [UR5+0x88], UR10 ;  /* 0x0000880a05ff75b2 */ /* 0x0004620008000100 */
[----:B------:R2:W1:Y:S02]  /*0a10*/  SYNCS.EXCH.64 URZ, [UR5+0x98], UR12 ;  /* 0x0000980c05ff75b2 */ /* 0x0004640008000100 */
[----:B--2---:R-:W-:Y:S01]  /*0a20*/  NOP ;  /* 0x0000000000007918 */ /* 0x004fe20000000000 */
.L_x_12:
        /* <DEDUP_REMOVED lines=20> */
[----:B------:R2:W1:Y:S02]  /*0b70*/  SYNCS.EXCH.64 URZ, [UR7+0xb8], UR4 ;  /* 0x0000b80407ff75b2 */ /* 0x0004640008000100 */
[----:B--2---:R-:W-:Y:S01]  /*0b80*/  NOP ;  /* 0x0000000000007918 */ /* 0x004fe20000000000 */
.L_x_13:
        /* <DEDUP_REMOVED lines=18> */
.L_x_14:
[----:B-1----:R-:W1:Y:S01]  /*0cb0*/  S2UR UR5, SR_CTAID.X ;  /* 0x00000000000579c3 */ /* 0x002e620000002500 */
[----:B------:R-:W-:-:S05]  /*0cc0*/  CS2R.32 R156, SR_CgaSize ;  /* 0x00000000009c7805 */ /* 0x000fca0000008a00 */
[----:B------:R-:W-:-:S05]  /*0cd0*/  IMAD R156, R156, -0xa0, RZ ;  /* 0xffffff609c9c7824 */ /* 0x000fca00078e02ff */
[----:B------:R-:W-:-:S14]  /*0ce0*/  R2UR UR9, R156 ;  /* 0x000000009c0972ca */ /* 0x000fdc00000e0000 */
[----:B------:R-:W2:Y:S01]  /*0cf0*/  LDCU UR9, c[0x0][UR9+0x2b0] ;  /* 0x00005600090977ac */ /* 0x000ea20008000800 */
[----:B------:R-:W-:Y:S01]  /*0d00*/  NOP ;  /* 0x0000000000007918 */ /* 0x000fe20000000000 */
[----:B------:R-:W-:-:S05]  /*0d10*/  CS2R.32 R156, SR_CgaSize ;  /* 0x00000000009c7805 */ /* 0x000fca0000008a00 */
[----:B------:R-:W-:-:S05]  /*0d20*/  IMAD R156, R156, -0xa0, RZ ;  /* 0xffffff609c9c7824 */ /* 0x000fca00078e02ff */
[----:B------:R-:W-:-:S14]  /*0d30*/  R2UR UR7, R156 ;  /* 0x000000009c0772ca */ /* 0x000fdc00000e0000 */
[----:B------:R-:W3:Y:S01]  /*0d40*/  LDCU UR7, c[0x0][UR7+0x2b4] ;  /* 0x00005680070777ac */ /* 0x000ee20008000800 */
[----:B------:R-:W4:Y:S08]  /*0d50*/  S2UR UR4, SR_CTAID.Y ;  /* 0x00000000000479c3 */ /* 0x000f300000002600 */
[----:B------:R-:W3:Y:S01]  /*0d60*/  LDC R9, c[0x0][0xb24] ;  /* 0x0002c900ff097b82 */ /* 0x000ee20000000800 */
[----:B-1----:R-:W-:-:S02]  /*0d70*/  I2FP.F32.U32 R4, UR5 ;  /* 0x0000000500047c45 */ /* 0x002fc40008201000 */
[----:B------:R-:W-:-:S05]  /*0d80*/  CS2R.32 R5, SR_CgaSize ;  /* 0x0000000000057805 */ /* 0x000fca0000008a00 */
[----:B------:R-:W-:-:S06]  /*0d90*/  IMAD R5, R5, -0xa0, RZ ;  /* 0xffffff6005057824 */ /* 0x000fcc00078e02ff */
[----:B------:R-:W1:Y:S01]  /*0da0*/  LDC R5, c[0x0][R5+0x2a0] ;  /* 0x0000a80005057b82 */ /* 0x000e620000000800 */
[----:B------:R-:W-:Y:S01]  /*0db0*/  MOV R21, UR5 ;  /* 0x0000000500157c02 */ /* 0x000fe20008000f00 */
[----:B--2---:R-:W-:Y:S01]  /*0dc0*/  FMUL R4, R4, UR9 ;  /* 0x0000000904047c20 */ /* 0x004fe20008400000 */
[----:B----4-:R-:W-:Y:S02]  /*0dd0*/  I2FP.F32.U32 R2, UR4 ;  /* 0x0000000400027c45 */ /* 0x010fe40008201000 */
[----:B------:R-:W-:-:S05]  /*0de0*/  CS2R.32 R3, SR_CgaSize ;  /* 0x0000000000037805 */ /* 0x000fca0000008a00 */
[----:B------:R-:W-:-:S06]  /*0df0*/  IMAD R3, R3, -0xa0, RZ ;  /* 0xffffff6003037824 */ /* 0x000fcc00078e02ff */
[----:B------:R-:W2:Y:S01]  /*0e00*/  LDC R3, c[0x0][R3+0x2a4] ;  /* 0x0000a90003037b82 */ /* 0x000ea20000000800 */
[----:B------:R-:W4:Y:S01]  /*0e10*/  F2I.U32.TRUNC.NTZ R156, R4 ;  /* 0x00000004009c7305 */ /* 0x000f22000020f000 */
[----:B------:R-:W-:Y:S01]  /*0e20*/  MOV R20, UR4 ;  /* 0x0000000400147c02 */ /* 0x000fe20008000f00 */
[----:B---3--:R-:W-:-:S05]  /*0e30*/  FMUL R2, R2, UR7 ;  /* 0x0000000702027c20 */ /* 0x008fca0008400000 */
[----:B------:R-:W-:Y:S01]  /*0e40*/  BAR.SYNC.DEFER_BLOCKING 0x0 ;  /* 0x0000000000007b1d */ /* 0x000fe20000010000 */
[----:B------:R-:W-:-:S05]  /*0e50*/  ISETP.GE.AND P0, PT, R9, 0x1, PT ;  /* 0x000000010900780c */ /* 0x000fca0003f06270 */
[----:B------:R-:W3:Y:S02]  /*0e60*/  F2I.U32.TRUNC.NTZ R154, R2 ;  /* 0x00000002009a7305 */ /* 0x000ee4000020f000 */
[----:B------:R-:W2:Y:S01]  /*0e70*/  S2UR UR36, SR_CTAID.Z ;  /* 0x00000000002479c3 */ /* 0x000ea20000002700 */
[----:B----4-:R-:W-:-:S05]  /*0e80*/  IADD3 R156, PT, PT, -R156, RZ, RZ ;  /* 0x000000ff9c9c7210 */ /* 0x010fca0007ffe1ff */
[----:B-1----:R-:W-:Y:S01]  /*0e90*/  IMAD R156, R5, R156, UR5 ;  /* 0x00000005059c7e24 */ /* 0x002fe2000f8e029c */
[----:B---3--:R-:W-:-:S05]  /*0ea0*/  IADD3 R154, PT, PT, -R154, RZ, RZ ;  /* 0x000000ff9a9a7210 */ /* 0x008fca0007ffe1ff */
[----:B--2---:R-:W-:Y:S01]  /*0eb0*/  IMAD R154, R3, R154, UR4 ;  /* 0x00000004039a7e24 */ /* 0x004fe2000f8e029a */
[----:B------:R-:W-:Y:S06]  /*0ec0*/  @!P0 BRA `(.L_x_15) ;  /* 0x0000000000b88947 */ /* 0x000fec0003800000 */
[----:B------:R-:W1:Y:S01]  /*0ed0*/  LDC.64 R4, c[0x0][0xb18] ;  /* 0x0002c600ff047b82 */ /* 0x000e620000000a00 */
[----:B------:R-:W-:-:S07]  /*0ee0*/  ISETP.NE.AND P0, PT, R9, 0x1, PT ;  /* 0x000000010900780c */ /* 0x000fce0003f05270 */
[----:B------:R-:W2:Y:S08]  /*0ef0*/  LDC R10, c[0x0][0xb0c] ;  /* 0x0002c300ff0a7b82 */ /* 0x000eb00000000800 */
[----:B------:R-:W3:Y:S08]  /*0f00*/  LDC R11, c[0x0][0x370] ;  /* 0x0000dc00ff0b7b82 */ /* 0x000ef00000000800 */
[----:B------:R-:W4:Y:S01]  /*0f10*/  LDC R12, c[0x0][0x374] ;  /* 0x0000dd00ff0c7b82 */ /* 0x000f220000000800 */
[----:B-1----:R-:W-:-:S07]  /*0f20*/  ISETP.NE.AND P1, PT, R4, 0x1, PT ;  /* 0x000000010400780c */ /* 0x002fce0003f25270 */
[----:B------:R-:W3:Y:S01]  /*0f30*/  LDC.64 R6, c[0x0][0xb10] ;  /* 0x0002c400ff067b82 */ /* 0x000ee20000000a00 */
[----:B--2---:R-:W-:-:S07]  /*0f40*/  ISETP.NE.AND P2, PT, R10, 0x1, PT ;  /* 0x000000010a00780c */ /* 0x004fce0003f45270 */
[----:B------:R-:W1:Y:S08]  /*0f50*/  LDC R8, c[0x0][0xb20] ;  /* 0x0002c800ff087b82 */ /* 0x000e700000000800 */
[----:B------:R-:W2:Y:S01]  /*0f60*/  LDC.64 R2, c[0x0][0xb28] ;  /* 0x0002ca00ff027b82 */ /* 0x000ea20000000a00 */
[----:B----4-:R-:W-:-:S04]  /*0f70*/  IMAD.HI.U32 R13, R12, R5, RZ ;  /* 0x000000050c0d7227 */ /* 0x010fc800078e00ff */
[----:B------:R-:W-:-:S04]  /*0f80*/  IMAD.HI.U32 R5, R20, R5, RZ ;  /* 0x0000000514057227 */ /* 0x000fc800078e00ff */
[----:B---3--:R-:W-:-:S04]  /*0f90*/  IMAD.HI.U32 R14, R11, R6, RZ ;  /* 0x000000060b0e7227 */ /* 0x008fc800078e00ff */
[C---:B------:R-:W-:Y:S01]  /*0fa0*/  IMAD.HI.U32 R16, R21.reuse, R6, RZ ;  /* 0x0000000615107227 */ /* 0x040fe200078e00ff */
[-C--:B------:R-:W-:Y:S02]  /*0fb0*/  @P2 SHF.R.U32.HI R11, RZ, R7.reuse, R14 ;  /* 0x00000007ff0b2219 */ /* 0x080fe4000001160e */
[-C--:B-1----:R-:W-:Y:S02]  /*0fc0*/  @P1 SHF.R.U32.HI R12, RZ, R8.reuse, R13 ;  /* 0x00000008ff0c1219 */ /* 0x082fe4000001160d */
[----:B------:R-:W-:Y:S02]  /*0fd0*/  SHF.R.U32.HI R5, RZ, R8, R5 ;  /* 0x00000008ff057219 */ /* 0x000fe40000011605 */
[----:B------:R-:W-:Y:S02]  /*0fe0*/  SHF.R.U32.HI R16, RZ, R7, R16 ;  /* 0x00000007ff107219 */ /* 0x000fe40000011610 */
[----:B------:R-:W-:Y:S01]  /*0ff0*/  SEL R5, R20, R5, !P1 ;  /* 0x0000000514057207 */ /* 0x000fe20004800000 */
[----:B--2---:R-:W-:Y:S01]  /*1000*/  IMAD.HI.U32 R14, R12, R2, RZ ;  /* 0x000000020c0e7227 */ /* 0x004fe200078e00ff */
[----:B------:R-:W-:-:S02]  /*1010*/  SEL R7, R21, R16, !P2 ;  /* 0x0000001015077207 */ /* 0x000fc40005000000 */
[----:B------:R-:W-:Y:S01]  /*1020*/  IADD3 R13, PT, PT, -R5, RZ, RZ ;  /* 0x000000ff050d7210 */ /* 0x000fe20007ffe1ff */
[----:B------:R-:W-:Y:S01]  /*1030*/  IMAD.HI.U32 R6, R11, R2, RZ ;  /* 0x000000020b067227 */ /* 0x000fe200078e00ff */
[----:B------:R-:W-:-:S03]  /*1040*/  @P0 SHF.R.U32.HI R12, RZ, R3, R14 ;  /* 0x00000003ff0c0219 */ /* 0x000fc6000001160e */
[----:B------:R-:W-:Y:S01]  /*1050*/  IMAD R13, R4, R13, R20 ;  /* 0x0000000d040d7224 */ /* 0x000fe200078e0214 */
[----:B------:R-:W-:Y:S01]  /*1060*/  @P0 SHF.R.U32.HI R11, RZ, R3, R6 ;  /* 0x00000003ff0b0219 */ /* 0x000fe20000011606 */
[----:B------:R-:W-:-:S04]  /*1070*/  IMAD R12, R12, R9, RZ ;  /* 0x000000090c0c7224 */ /* 0x000fc800078e02ff */
[----:B------:R-:W-:Y:S01]  /*1080*/  IMAD R6, R11, R9, RZ ;  /* 0x000000090b067224 */ /* 0x000fe200078e02ff */
[----:B------:R-:W-:-:S04]  /*1090*/  ISETP.GE.AND P1, PT, R5, R12, PT ;  /* 0x0000000c0500720c */ /* 0x000fc80003f26270 */
[----:B------:R-:W-:Y:S01]  /*10a0*/  ISETP.GE.OR P1, PT, R7, R6, P1 ;  /* 0x000000060700720c */ /* 0x000fe20000f26670 */
[----:B------:R-:W-:-:S05]  /*10b0*/  IMAD.HI.U32 R6, R5, R2, RZ ;  /* 0x0000000205067227 */ /* 0x000fca00078e00ff */
[----:B------:R-:W-:-:S04]  /*10c0*/  SHF.R.U32.HI R6, RZ, R3, R6 ;  /* 0x00000003ff067219 */ /* 0x000fc80000011606 */
[----:B------:R-:W-:-:S03]  /*10d0*/  SEL R6, R5, R6, !P0 ;  /* 0x0000000605067207 */ /* 0x000fc60004000000 */
[----:B------:R-:W-:Y:S01]  /*10e0*/  @!P1 IMAD.HI.U32 R8, R7, R2, RZ ;  /* 0x0000000207089227 */ /* 0x000fe200078e00ff */
[----:B------:R-:W-:-:S04]  /*10f0*/  IADD3 R2, PT, PT, -R6, RZ, RZ ;  /* 0x000000ff06027210 */ /* 0x000fc80007ffe1ff */
[----:B------:R-:W-:Y:S01]  /*1100*/  @!P1 SHF.R.U32.HI R8, RZ, R3, R8 ;  /* 0x00000003ff089219 */ /* 0x000fe20000011608 */
[----:B------:R-:W-:-:S03]  /*1110*/  IMAD R2, R9, R2, R5 ;  /* 0x0000000209027224 */ /* 0x000fc600078e0205 */
[----:B------:R-:W-:-:S05]  /*1120*/  @!P1 SEL R3, R7, R8, !P0 ;  /* 0x0000000807039207 */ /* 0x000fca0004000000 */
[--C-:B------:R-:W-:Y:S02]  /*1130*/  @!P1 IMAD.IADD R6, R6, 0x1, -R3.reuse ;  /* 0x0000000106069824 */ /* 0x100fe400078e0a03 */
[----:B------:R-:W-:Y:S01]  /*1140*/  @!P1 IMAD R3, R2, R11, R3 ;  /* 0x0000000b02039224 */ /* 0x000fe200078e0203 */
[----:B------:R-:W-:Y:S01]  /*1150*/  IADD3 R2, PT, PT, -R7, RZ, RZ ;  /* 0x000000ff07027210 */ /* 0x000fe20007ffe1ff */
[----:B------:R-:W-:Y:S02]  /*1160*/  @!P1 IMAD R5, R6, R9, R7 ;  /* 0x0000000906059224 */ /* 0x000fe400078e0207 */
[----:B------:R-:W-:Y:S02]  /*1170*/  @!P1 IMAD.MOV.U32 R7, RZ, RZ, R3 ;  /* 0x000000ffff079224 */ /* 0x000fe400078e0003 */
[----:B------:R-:W-:Y:S02]  /*1180*/  IMAD R2, R10, R2, R21 ;  /* 0x000000020a027224 */ /* 0x000fe400078e0215 */
[----:B------:R-:W-:-:S02]  /*1190*/  IMAD R20, R5, R4, R13 ;  /* 0x0000000405147224 */ /* 0x000fc400078e020d */
[----:B------:R-:W-:Y:S02]  /*11a0*/  IMAD R21, R7, R10, R2 ;  /* 0x0000000a07157224 */ /* 0x000fe400078e0202 */
.L_x_15:
[----:B------:R-:W1:Y:S01]  /*11b0*/  LDCU UR4, c[0x0][0xb30] ;  /* 0x00016600ff0477ac */ /* 0x000e620008000800 */
[----:B------:R-:W2:Y:S08]  /*11c0*/  S2UR UR37, SR_CgaCtaId ;  /* 0x00000000002579c3 */ /* 0x000eb00000008800 */
[----:B------:R-:W3:Y:S01]  /*11d0*/  LDC R72, c[0x0][0xb24] ;  /* 0x0002c900ff487b82 */ /* 0x000ee20000000800 */
[----:B-1----:R-:W-:-:S09]  /*11e0*/  UISETP.NE.AND UP1, UPT, UR4, 0x1, UPT ;  /* 0x000000010400788c */ /* 0x002fd2000bf25270 */
[----:B--2---:R-:W-:Y:S05]  /*11f0*/  BRA.U UP1, `(.L_x_16) ;  /* 0x0000000101407547 */ /* 0x004fea000b800000 */
[----:B------:R-:W1:Y:S08]  /*1200*/  LDC.64 R4, c[0x0][0xb10] ;  /* 0x0002c400ff047b82 */ /* 0x000e700000000a00 */
[----:B------:R-:W2:Y:S08]  /*1210*/  LDC.64 R2, c[0x0][0xb18] ;  /* 0x0002c600ff027b82 */ /* 0x000eb00000000a00 */
[----:B------:R-:W4:Y:S08]  /*1220*/  LDC R6, c[0x0][0xb20] ;  /* 0x0002c800ff067b82 */ /* 0x000f300000000800 */
[----:B------:R-:W3:Y:S01]  /*1230*/  LDC R8, c[0x0][0xb0c] ;  /* 0x0002c300ff087b82 */ /* 0x000ee20000000800 */
[----:B-1----:R-:W-:-:S05]  /*1240*/  IMAD.HI.U32 R4, R21, R4, RZ ;  /* 0x0000000415047227 */ /* 0x002fca00078e00ff */
[----:B------:R-:W-:Y:S01]  /*1250*/  SHF.R.U32.HI R4, RZ, R5, R4 ;  /* 0x00000005ff047219 */ /* 0x000fe20000011604 */
[----:B--2---:R-:W-:Y:S01]  /*1260*/  IMAD.HI.U32 R3, R20, R3, RZ ;  /* 0x0000000314037227 */ /* 0x004fe200078e00ff */
[----:B------:R-:W-:-:S04]  /*1270*/  ISETP.NE.AND P0, PT, R2, 0x1, PT ;  /* 0x000000010200780c */ /* 0x000fc80003f05270 */
[----:B----4-:R-:W-:-:S04]  /*1280*/  SHF.R.U32.HI R3, RZ, R6, R3 ;  /* 0x00000006ff037219 */ /* 0x010fc80000011603 */
[----:B------:R-:W-:Y:S02]  /*1290*/  SEL R3, R20, R3, !P0 ;  /* 0x0000000314037207 */ /* 0x000fe40004000000 */
[----:B---3--:R-:W-:-:S04]  /*12a0*/  ISETP.NE.AND P1, PT, R8, 0x1, PT ;  /* 0x000000010800780c */ /* 0x008fc80003f25270 */
[----:B------:R-:W-:-:S05]  /*12b0*/  SEL R4, R21, R4, !P1 ;  /* 0x0000000415047207 */ /* 0x000fca0004800000 */
[----:B------:R-:W-:Y:S02]  /*12c0*/  IMAD.IADD R5, R3, 0x1, -R4 ;  /* 0x0000000103057824 */ /* 0x000fe400078e0a04 */
[----:B------:R-:W-:Y:S02]  /*12d0*/  IMAD.IADD R3, R4, 0x1, -R3 ;  /* 0x0000000104037824 */ /* 0x000fe400078e0a03 */
[----:B------:R-:W-:Y:S02]  /*12e0*/  IMAD R21, R5, R8, R21 ;  /* 0x0000000805157224 */ /* 0x000fe400078e0215 */
[----:B------:R-:W-:-:S07]  /*12f0*/  IMAD R20, R3, R2, R20 ;  /* 0x0000000203147224 */ /* 0x000fce00078e0214 */
.L_x_16:
[----:B------:R-:W-:Y:S01]  /*1300*/  BAR.SYNC.DEFER_BLOCKING 0x0 ;  /* 0x0000000000007b1d */ /* 0x000fe20000010000 */
[----:B------:R-:W-:Y:S01]  /*1310*/  UISETP.NE.AND UP1, UPT, UR8, 0x2, UPT ;  /* 0x000000020800788c */ /* 0x000fe2000bf25270 */
[----:B------:R-:W-:Y:S02]  /*1320*/  ISETP.NE.OR P5, PT, R0, 0x2, !P5 ;  /* 0x000000020000780c */ /* 0x000fe40006fa5670 */
[----:B------:R-:W-:-:S06]  /*1330*/  LOP3.LUT R2, R170, 0x1f, RZ, 0xc0, !PT ;  /* 0x0000001faa027812 */ /* 0x000fcc00078ec0ff */
[----:B------:R-:W-:Y:S05]  /*1340*/  BRA.U UP1, `(.L_x_17) ;  /* 0x00000011013c7547 */ /* 0x000fea000b800000 */
[----:B------:R-:W1:Y:S01]  /*1350*/  LDCU UR13, c[0x0][0x38c] ;  /* 0x00007180ff0d77ac */ /* 0x000e620008000800 */
[----:B------:R-:W2:Y:S01]  /*1360*/  LDC R9, c[0x0][0x370] ;  /* 0x0000dc00ff097b82 */ /* 0x000ea20000000800 */
[----:B------:R-:W-:Y:S01]  /*1370*/  PLOP3.LUT P1, PT, PT, PT, UP2, 0x80, 0x8 ;  /* 0x000000000008781c */ /* 0x000fe20003f2f028 */
[----:B------:R-:W-:Y:S01]  /*1380*/  HFMA2 R12, -RZ, RZ, 0, 0 ;  /* 0x00000000ff0c7431 */ /* 0x000fe200000001ff */
[----:B------:R-:W-:Y:S01]  /*1390*/  ISETP.EQ.OR P4, PT, R2, RZ, P5 ;  /* 0x000000ff0200720c */ /* 0x000fe20002f82670 */
[----:B------:R-:W-:Y:S01]  /*13a0*/  IMAD.MOV.U32 R15, RZ, RZ, 0x1 ;  /* 0x00000001ff0f7424 */ /* 0x000fe200078e00ff */
[----:B------:R-:W-:Y:S01]  /*13b0*/  PLOP3.LUT P1, PT, P1, PT, PT, 0x8, 0x80 ;  /* 0x000000000080781c */ /* 0x000fe20000f2e170 */
[----:B------:R-:W-:Y:S01]  /*13c0*/  IMAD.MOV.U32 R14, RZ, RZ, RZ ;  /* 0x000000ffff0e7224 */ /* 0x000fe200078e00ff */
[----:B------:R-:W-:Y:S01]  /*13d0*/  MOV R8, 0x1 ;  /* 0x0000000100087802 */ /* 0x000fe20000000f00 */
[----:B------:R-:W4:Y:S01]  /*13e0*/  LDC R0, c[0x0][0x374] ;  /* 0x0000dd00ff007b82 */ /* 0x000f220000000800 */
[----:B------:R-:W-:Y:S01]  /*13f0*/  IMAD.MOV.U32 R10, RZ, RZ, RZ ;  /* 0x000000ffff0a7224 */ /* 0x000fe200078e00ff */
[----:B------:R-:W2:Y:S01]  /*1400*/  LDCU.64 UR22, c[0x0][0x348] ;  /* 0x00006900ff1677ac */ /* 0x000ea20008000a00 */
[----:B------:R-:W-:Y:S01]  /*1410*/  UMOV UR6, URZ ;  /* 0x000000ff00067c82 */ /* 0x000fe20008000000 */
[----:B-1----:R-:W-:-:S04]  /*1420*/  UIADD3 UR5, UPT, UPT, UR13, 0x1f, URZ ;  /* 0x0000001f0d057890 */ /* 0x002fc8000fffe0ff */
[----:B------:R-:W-:-:S04]  /*1430*/  USHF.R.S32.HI UR4, URZ, 0x1f, UR5 ;  /* 0x0000001fff047899 */ /* 0x000fc80008011405 */
[----:B------:R-:W-:-:S04]  /*1440*/  ULEA.HI UR4, UR4, UR5, URZ, 0x5 ;  /* 0x0000000504047291 */ /* 0x000fc8000f8f28ff */
[----:B------:R-:W-:Y:S02]  /*1450*/  USHF.R.S32.HI UR15, URZ, 0x5, UR4 ;  /* 0x00000005ff0f7899 */ /* 0x000fe40008011404 */
[----:B------:R-:W-:Y:S02]  /*1460*/  UIADD3 UR4, UPT, UPT, UR13, -0x1, URZ ;  /* 0xffffffff0d047890 */ /* 0x000fe4000fffe0ff */
[----:B------:R-:W-:Y:S02]  /*1470*/  UISETP.LT.U32.AND UP0, UPT, UR15, 0x3, UPT ;  /* 0x000000030f00788c */ /* 0x000fe4000bf01070 */
[----:B------:R-:W-:Y:S02]  /*1480*/  UISETP.GE.U32.AND UP1, UPT, UR4, -0x3f, UPT ;  /* 0xffffffc10400788c */ /* 0x000fe4000bf26070 */
[----:B------:R-:W-:Y:S02]  /*1490*/  USEL UR14, UR15, 0x3, UP0 ;  /* 0x000000030f0e7887 */ /* 0x000fe40008000000 */
[----:B------:R-:W-:-:S02]  /*14a0*/  UIADD3 UR13, UPT, UPT, UR13, 0x3e, URZ ;  /* 0x0000003e0d0d7890 */ /* 0x000fc4000fffe0ff */
[----:B------:R-:W-:Y:S02]  /*14b0*/  UIADD3 UR5, UPT, UPT, UR14, -0x1, URZ ;  /* 0xffffffff0e057890 */ /* 0x000fe4000fffe0ff */
[----:B------:R-:W-:-:S03]  /*14c0*/  UIADD3 UR7, UPT, UPT, UR15, -UR14, URZ ;  /* 0x8000000e0f077290 */ /* 0x000fc6000fffe0ff */
[----:B------:R-:W-:-:S04]  /*14d0*/  @UP1 UIADD3 UR5, UPT, UPT, UR14, URZ, URZ ;  /* 0x000000ff0e051290 */ /* 0x000fc8000fffe0ff */
[----:B--2---:R-:W-:-:S12]  /*14e0*/  UIADD3 UR5, UPT, UPT, UR5, 0x1, URZ ;  /* 0x0000000105057890 */ /* 0x004fd8000fffe0ff */
.L_x_35:
[----:B------:R-:W-:Y:S01]  /*14f0*/  UISETP.NE.AND UP0, UPT, UR37, URZ, UPT ;  /* 0x000000ff2500728c */ /* 0x000fe2000bf05270 */
[----:B------:R-:W1:Y:S08]  /*1500*/  S2UR UR37, SR_CgaCtaId ;  /* 0x00000000002579c3 */ /* 0x000e700000008800 */
[----:B------:R-:W-:Y:S05]  /*1510*/  BRA.U UP0, `(.L_x_18) ;  /* 0x0000000100347547 */ /* 0x000fea000b800000 */
[----:B------:R-:W2:Y:S01]  /*1520*/  S2R R2, SR_CgaCtaId ;  /* 0x0000000000027919 */ /* 0x000ea20000008800 */
[----:B------:R-:W-:-:S04]  /*1530*/  MOV R3, 0x400 ;  /* 0x0000040000037802 */ /* 0x000fc80000000f00 */
[----:B--2---:R-:W-:Y:S02]  /*1540*/  LEA R3, R2, R3, 0x18 ;  /* 0x0000000302037211 */ /* 0x004fe400078ec0ff */
[----:B------:R-:W-:-:S03]  /*1550*/  SHF.L.U32 R2, R8, 0x1f, RZ ;  /* 0x0000001f08027819 */ /* 0x000fc600000006ff */
[----:B------:R-:W-:-:S04]  /*1560*/  IMAD R3, R10, 0x8, R3 ;  /* 0x000000080a037824 */ /* 0x000fc800078e0203 */
[----:B------:R-:W2:Y:S02]  /*1570*/  SYNCS.PHASECHK.TRANS64.TRYWAIT P0, [R3+URZ+0xd0], R2 ;  /* 0x0000d002030075a7 */ /* 0x000ea400080011ff */
[----:B--2---:R-:W-:Y:S05]  /*1580*/  @!P0 BRA `(.L_x_19) ;  /* 0x0000009400548947 */ /* 0x004fea0003800000 */
.L_x_128:
[----:B------:R-:W-:Y:S01]  /*1590*/  VIADD R10, R10, 0x1 ;  /* 0x000000010a0a7836 */ /* 0x000fe20000000000 */
[----:B------:R2:W-:Y:S04]  /*15a0*/  SYNCS.ARRIVE.TRANS64.A1T0 RZ, [R3+URZ+0xc0], RZ ;  /* 0x0000c0ff03ff79a7 */ /* 0x0005e800081000ff */
[----:B------:R-:W-:-:S04]  /*15b0*/  ISETP.NE.AND P0, PT, R10, 0x2, PT ;  /* 0x000000020a00780c */ /* 0x000fc80003f05270 */
[----:B------:R-:W-:Y:S02]  /*15c0*/  SEL R10, R10, RZ, P0 ;  /* 0x000000ff0a0a7207 */ /* 0x000fe40000000000 */
[----:B--2---:R-:W-:-:S04]  /*15d0*/  SEL R3, RZ, 0x1, P0 ;  /* 0x00000001ff037807 */ /* 0x004fc80000000000 */
[----:B------:R-:W-:-:S07]  /*15e0*/  LOP3.LUT R8, R8, R3, RZ, 0x3c, !PT ;  /* 0x0000000308087212 */ /* 0x000fce00078e3cff */
.L_x_18:
[----:B------:R-:W-:Y:S01]  /*15f0*/  UMOV UR4, 0x400 ;  /* 0x0000040000047882 */ /* 0x000fe20000000000 */
[----:B------:R-:W-:Y:S01]  /*1600*/  SHF.L.U32 R2, R15, 0x1f, RZ ;  /* 0x0000001f0f027819 */ /* 0x000fe200000006ff */
[----:B-1----:R-:W-:Y:S01]  /*1610*/  ULEA UR4, UR37, UR4, 0x18 ;  /* 0x0000000425047291 */ /* 0x002fe2000f8ec0ff */
[----:B------:R-:W-:Y:S01]  /*1620*/  R2UR UR35, R21 ;  /* 0x00000000152372ca */ /* 0x000fe200000e0000 */
[----:B------:R-:W-:Y:S01]  /*1630*/  UISETP.GE.U32.AND UP0, UPT, UR13, 0x3f, UPT ;  /* 0x0000003f0d00788c */ /* 0x000fe2000bf06070 */
[----:B------:R-:W-:Y:S01]  /*1640*/  R2UR UR11, R20 ;  /* 0x00000000140b72ca */ /* 0x000fe200000e0000 */
[----:B------:R-:W-:Y:S01]  /*1650*/  ULEA UR8, UR6, UR4, 0x3 ;  /* 0x0000000406087291 */ /* 0x000fe2000f8e18ff */
[----:B------:R-:W-:-:S08]  /*1660*/  UMOV UR24, URZ ;  /* 0x000000ff00187c82 */ /* 0x000fd00008000000 */
[----:B------:R1:W2:Y:S01]  /*1670*/  SYNCS.PHASECHK.TRANS64.TRYWAIT P0, [UR8+0x18], R2 ;  /* 0x00001802ff0075a7 */ /* 0x0002a20008001108 */
[----:B------:R-:W-:Y:S02]  /*1680*/  USHF.L.U32 UR35, UR35, 0x7, URZ ;  /* 0x0000000723237899 */ /* 0x000fe400080006ff */
[----:B------:R-:W-:Y:S01]  /*1690*/  USHF.L.U32 UR11, UR11, 0x8, URZ ;  /* 0x000000080b0b7899 */ /* 0x000fe200080006ff */
[----:B------:R-:W-:Y:S11]  /*16a0*/  BRA.U !UP0, `(.L_x_20) ;  /* 0x0000000108a87547 */ /* 0x000ff6000b800000 */
[----:B------:R-:W-:Y:S01]  /*16b0*/  UMOV UR16, URZ ;  /* 0x000000ff00107c82 */ /* 0x000fe20008000000 */
[----:B------:R-:W-:-:S05]  /*16c0*/  UMOV UR17, UR6 ;  /* 0x0000000600117c82 */ /* 0x000fca0008000000 */
.L_x_25:
[----:B-1----:R-:W-:Y:S01]  /*16d0*/  ULEA UR33, UR17, UR4, 0x3 ;  /* 0x0000000411217291 */ /* 0x002fe2000f8e18ff */
[----:B--2---:R-:W-:Y:S01]  /*16e0*/  @!P5 MOV R3, 0x6000 ;  /* 0x000060000003d802 */ /* 0x004fe20000000f00 */
[----:B--2---:R-:W-:Y:S10]  /*16f0*/  @P0 BRA `(.L_x_21) ;  /* 0x00000000000c0947 */ /* 0x004ff40003800000 */
[----:B------:R-:W-:-:S04]  /*1700*/  SHF.L.U32 R5, R15, 0x1f, RZ ;  /* 0x0000001f0f057819 */ /* 0x000fc800000006ff */
[----:B------:R-:W2:Y:S02]  /*1710*/  SYNCS.PHASECHK.TRANS64.TRYWAIT P0, [UR33+0x18], R5 ;  /* 0x00001805ff0075a7 */ /* 0x000ea40008001121 */
[----:B--2---:R-:W-:Y:S05]  /*1720*/  @!P0 BRA `(.L_x_22) ;  /* 0x0000009400008947 */ /* 0x004fea0003800000 */
.L_x_21:
[----:B------:R2:W-:Y:S01]  /*1730*/  @!P5 SYNCS.ARRIVE.TRANS64 RZ, [UR33], R3 ;  /* 0x00000003ffffd9a7 */ /* 0x0005e20008000021 */
[----:B------:R-:W-:Y:S04]  /*1740*/  BSSY.RECONVERGENT B0, `(.L_x_23) ;  /* 0x0000003000007945 */ /* 0x000fe80003800200 */
[----:B------:R-:W-:Y:S05]  /*1750*/  @P4 BRA `(.L_x_24) ;  /* 0x0000000000044947 */ /* 0x000fea0003800000 */
[----:B------:R-:W-:Y:S05]  /*1760*/  BPT.TRAP 0x1 ;  /* 0x000000040000795c */ /* 0x000fea0000300000 */
.L_x_24:
[----:B------:R-:W-:Y:S05]  /*1770*/  BSYNC.RECONVERGENT B0 ;  /* 0x0000000000007941 */ /* 0x000fea0003800200 */
.L_x_23:
[----:B------:R-:W-:Y:S02]  /*1780*/  UIADD3 UR6, UPT, UPT, UR17, 0x1, URZ ;  /* 0x0000000111067890 */ /* 0x000fe4000fffe0ff */
[----:B------:R-:W-:Y:S02]  /*1790*/  ULEA UR32, UR17, UR4, 0xd ;  /* 0x0000000411207291 */ /* 0x000fe4000f8e68ff */
[----:B------:R-:W-:Y:S02]  /*17a0*/  UISETP.NE.AND UP0, UPT, UR6, 0x3, UPT ;  /* 0x000000030600788c */ /* 0x000fe4000bf05270 */
[----:B------:R-:W-:Y:S02]  /*17b0*/  UIADD3 UR26, UP1, UPT, UR22, 0x80, URZ ;  /* 0x00000080161a7890 */ /* 0x000fe4000ff3e0ff */
[----:B------:R-:W-:Y:S02]  /*17c0*/  USEL UR9, URZ, 0x1, UP0 ;  /* 0x00000001ff097887 */ /* 0x000fe40008000000 */
[----:B------:R-:W-:-:S02]  /*17d0*/  USEL UR6, UR6, URZ, UP0 ;  /* 0x000000ff06067287 */ /* 0x000fc40008000000 */
[----:B------:R-:W-:Y:S02]  /*17e0*/  UIADD3 UR20, UP0, UPT, UR22, 0x180, URZ ;  /* 0x0000018016147890 */ /* 0x000fe4000ff1e0ff */
[----:B------:R-:W-:Y:S01]  /*17f0*/  ULEA UR8, UR6, UR4, 0x3 ;  /* 0x0000000406087291 */ /* 0x000fe2000f8e18ff */
[----:B------:R-:W-:Y:S01]  /*1800*/  LOP3.LUT R15, R15, UR9, RZ, 0x3c, !PT ;  /* 0x000000090f0f7c12 */ /* 0x000fe2000f8e3cff */
[----:B------:R-:W-:Y:S02]  /*1810*/  USHF.L.U32 UR34, UR16, 0x5, URZ ;  /* 0x0000000510227899 */ /* 0x000fe400080006ff */
[----:B------:R-:W-:Y:S01]  /*1820*/  UIADD3.X UR27, UPT, UPT, URZ, UR23, URZ, UP1, !UPT ;  /* 0x00000017ff1b7290 */ /* 0x000fe20008ffe4ff */
[----:B-1----:R-:W-:Y:S01]  /*1830*/  SHF.L.U32 R2, R15, 0x1f, RZ ;  /* 0x0000001f0f027819 */ /* 0x002fe200000006ff */
[----:B------:R-:W-:Y:S02]  /*1840*/  UIADD3 UR32, UPT, UPT, UR32, 0x10800, URZ ;  /* 0x0001080020207890 */ /* 0x000fe4000fffe0ff */
[----:B------:R-:W-:Y:S01]  /*1850*/  UIADD3.X UR21, UPT, UPT, URZ, UR23, URZ, UP0, !UPT ;  /* 0x00000017ff157290 */ /* 0x000fe200087fe4ff */
[----:B------:R1:W1:Y:S01]  /*1860*/  SYNCS.PHASECHK.TRANS64.TRYWAIT P0, [UR8+0x18], R2 ;  /* 0x00001802ff0075a7 */ /* 0x0002620008001108 */
[----:B------:R-:W-:Y:S01]  /*1870*/  ULEA UR8, UR17, UR4, 0xe ;  /* 0x0000000411087291 */ /* 0x000fe2000f8e70ff */
[----:B------:R-:W-:Y:S01]  /*1880*/  UMOV UR18, 0x0 ;  /* 0x0000000000127882 */ /* 0x000fe20000000000 */
[----:B------:R-:W-:-:S02]  /*1890*/  UMOV UR19, 0x10000000 ;  /* 0x1000000000137882 */ /* 0x000fc40000000000 */
[----:B------:R-:W-:Y:S01]  /*18a0*/  UIADD3 UR8, UPT, UPT, UR8, 0x16800, URZ ;  /* 0x0001680008087890 */ /* 0x000fe2000fffe0ff */
[----:B------:R1:W-:Y:S01]  /*18b0*/  UTMALDG.3D [UR32], [UR26], desc[UR18] ;  /* 0x000012201a0075b4 */ /* 0x0003e20008011000 */
[----:B------:R-:W-:Y:S01]  /*18c0*/  UMOV UR12, UR36 ;  /* 0x00000024000c7c82 */ /* 0x000fe20008000000 */
[----:B------:R-:W-:Y:S01]  /*18d0*/  UMOV UR9, UR33 ;  /* 0x0000002100097c82 */ /* 0x000fe20008000000 */
[----:B------:R-:W-:Y:S01]  /*18e0*/  UMOV UR10, UR34 ;  /* 0x00000022000a7c82 */ /* 0x000fe20008000000 */
[----:B------:R-:W-:Y:S01]  /*18f0*/  UIADD3 UR16, UPT, UPT, UR16, 0x1, URZ ;  /* 0x0000000110107890 */ /* 0x000fe2000fffe0ff */
[----:B------:R-:W-:Y:S01]  /*1900*/  UMOV UR24, UR5 ;  /* 0x0000000500187c82 */ /* 0x000fe20008000000 */
[----:B------:R-:W-:Y:S02]  /*1910*/  UMOV UR17, UR6 ;  /* 0x0000000600117c82 */ /* 0x000fe40008000000 */
[----:B------:R1:W-:Y:S01]  /*1920*/  UTMALDG.3D [UR8], [UR20], desc[UR18] ;  /* 0x00001208140075b4 */ /* 0x0003e20008011000 */
[----:B------:R-:W-:-:S09]  /*1930*/  UISETP.NE.AND UP0, UPT, UR16, UR5, UPT ;  /* 0x000000051000728c */ /* 0x000fd2000bf05270 */
[----:B------:R-:W-:Y:S05]  /*1940*/  BRA.U UP0, `(.L_x_25) ;  /* 0xfffffffd00607547 */ /* 0x000fea000b83ffff */
.L_x_20:
[----:B-1----:R-:W-:Y:S01]  /*1950*/  ULEA UR8, UR6, UR4, 0x3 ;  /* 0x0000000406087291 */ /* 0x002fe2000f8e18ff */
[----:B------:R-:W-:Y:S01]  /*1960*/  SHF.L.U32 R2, R15, 0x1f, RZ ;  /* 0x0000001f0f027819 */ /* 0x000fe200000006ff */
[----:B------:R-:W-:Y:S01]  /*1970*/  @!P1 SYNCS.ARRIVE.TRANS64.A1T0 RZ, [UR4+0x78], RZ ;  /* 0x000078ffffff99a7 */ /* 0x000fe20008100004 */
[----:B------:R-:W-:-:S06]  /*1980*/  UISETP.GT.AND UP0, UPT, UR15, UR14, UPT ;  /* 0x0000000e0f00728c */ /* 0x000fcc000bf04270 */
[----:B--2---:R1:W2:Y:S03]  /*1990*/  SYNCS.PHASECHK.TRANS64.TRYWAIT P0, [UR8+0x18], R2 ;  /* 0x00001802ff0075a7 */ /* 0x0042a60008001108 */
[----:B------:R-:W-:Y:S05]  /*19a0*/  BRA.U !UP0, `(.L_x_26) ;  /* 0x0000000108ac7547 */ /* 0x000fea000b800000 */
[----:B------:R-:W-:Y:S01]  /*19b0*/  UIADD3 UR21, UPT, UPT, UR7, UR24, URZ ;  /* 0x0000001807157290 */ /* 0x000fe2000fffe0ff */
[----:B------:R-:W-:-:S11]  /*19c0*/  UMOV UR25, UR6 ;  /* 0x0000000600197c82 */ /* 0x000fd60008000000 */
.L_x_31:
[----:B-1----:R-:W-:Y:S01]  /*19d0*/  ULEA UR17, UR25, UR4, 0x3 ;  /* 0x0000000419117291 */ /* 0x002fe2000f8e18ff */
[----:B--2---:R-:W-:Y:S01]  /*19e0*/  @!P5 MOV R3, 0x6000 ;  /* 0x000060000003d802 */ /* 0x004fe20000000f00 */
[----:B--2---:R-:W-:Y:S10]  /*19f0*/  @P0 BRA `(.L_x_27) ;  /* 0x00000000000c0947 */ /* 0x004ff40003800000 */
[----:B------:R-:W-:-:S04]  /*1a00*/  SHF.L.U32 R5, R15, 0x1f, RZ ;  /* 0x0000001f0f057819 */ /* 0x000fc800000006ff */
[----:B------:R-:W2:Y:S02]  /*1a10*/  SYNCS.PHASECHK.TRANS64.TRYWAIT P0, [UR17+0x18], R5 ;  /* 0x00001805ff0075a7 */ /* 0x000ea40008001111 */
[----:B--2---:R-:W-:Y:S05]  /*1a20*/  @!P0 BRA `(.L_x_28) ;  /* 0x0000009000588947 */ /* 0x004fea0003800000 */
.L_x_27:
[----:B------:R2:W-:Y:S01]  /*1a30*/  @!P5 SYNCS.ARRIVE.TRANS64 RZ, [UR17], R3 ;  /* 0x00000003ffffd9a7 */ /* 0x0005e20008000011 */
[----:B------:R-:W-:Y:S04]  /*1a40*/  BSSY.RECONVERGENT B0, `(.L_x_29) ;  /* 0x0000003000007945 */ /* 0x000fe80003800200 */
[----:B------:R-:W-:Y:S05]  /*1a50*/  @P4 BRA `(.L_x_30) ;  /* 0x0000000000044947 */ /* 0x000fea0003800000 */
[----:B------:R-:W-:Y:S05]  /*1a60*/  BPT.TRAP 0x1 ;  /* 0x000000040000795c */ /* 0x000fea0000300000 */
.L_x_30:
[----:B------:R-:W-:Y:S05]  /*1a70*/  BSYNC.RECONVERGENT B0 ;  /* 0x0000000000007941 */ /* 0x000fea0003800200 */
.L_x_29:
        /* <DEDUP_REMOVED lines=10> */
[----:B------:R-:W-:Y:S01]  /*1b20*/  UIADD3 UR16, UPT, UPT, UR16, 0x10800, URZ ;  /* 0x0001080010107890 */ /* 0x000fe2000fffe0ff */
[----:B-1----:R-:W-:Y:S01]  /*1b30*/  SHF.L.U32 R2, R15, 0x1f, RZ ;  /* 0x0000001f0f027819 */ /* 0x002fe200000006ff */
[----:B------:R-:W-:Y:S02]  /*1b40*/  UIADD3.X UR31, UPT, UPT, URZ, UR23, URZ, UP1, !UPT ;  /* 0x00000017ff1f7290 */ /* 0x000fe40008ffe4ff */
[----:B------:R-:W-:Y:S01]  /*1b50*/  UIADD3.X UR29, UPT, UPT, URZ, UR23, URZ, UP0, !UPT ;  /* 0x00000017ff1d7290 */ /* 0x000fe200087fe4ff */
[----:B------:R1:W1:Y:S01]  /*1b60*/  SYNCS.PHASECHK.TRANS64.TRYWAIT P0, [UR8+0x18], R2 ;  /* 0x00001802ff0075a7 */ /* 0x0002620008001108 */
[----:B------:R-:W-:Y:S01]  /*1b70*/  ULEA UR8, UR25, UR4, 0xe ;  /* 0x0000000419087291 */ /* 0x000fe2000f8e70ff */
[----:B------:R-:W-:Y:S01]  /*1b80*/  UMOV UR26, 0x0 ;  /* 0x00000000001a7882 */ /* 0x000fe20000000000 */
[----:B------:R-:W-:-:S02]  /*1b90*/  UMOV UR27, 0x10000000 ;  /* 0x10000000001b7882 */ /* 0x000fc40000000000 */
[----:B------:R-:W-:Y:S01]  /*1ba0*/  UIADD3 UR8, UPT, UPT, UR8, 0x16800, URZ ;  /* 0x0001680008087890 */ /* 0x000fe2000fffe0ff */
[----:B------:R-:W-:Y:S01]  /*1bb0*/  UMOV UR19, UR35 ;  /* 0x0000002300137c82 */ /* 0x000fe20008000000 */
[----:B------:R-:W-:Y:S01]  /*1bc0*/  UMOV UR20, UR36 ;  /* 0x0000002400147c82 */ /* 0x000fe20008000000 */
[----:B------:R-:W-:Y:S01]  /*1bd0*/  UMOV UR12, UR36 ;  /* 0x00000024000c7c82 */ /* 0x000fe20008000000 */
[----:B------:R-:W-:Y:S01]  /*1be0*/  UMOV UR9, UR17 ;  /* 0x0000001100097c82 */ /* 0x000fe20008000000 */
[----:B------:R-:W-:Y:S01]  /*1bf0*/  UMOV UR10, UR18 ;  /* 0x00000012000a7c82 */ /* 0x000fe20008000000 */
[----:B------:R1:W-:Y:S01]  /*1c00*/  UTMALDG.3D [UR16], [UR30], desc[UR26] ;  /* 0x00001a101e0075b4 */ /* 0x0003e20008011000 */
[----:B------:R-:W-:Y:S01]  /*1c10*/  UIADD3 UR24, UPT, UPT, UR24, 0x1, URZ ;  /* 0x0000000118187890 */ /* 0x000fe2000fffe0ff */
[----:B------:R-:W-:-:S03]  /*1c20*/  UMOV UR25, UR6 ;  /* 0x0000000600197c82 */ /* 0x000fc60008000000 */
[----:B------:R-:W-:Y:S01]  /*1c30*/  UISETP.NE.AND UP0, UPT, UR24, UR21, UPT ;  /* 0x000000151800728c */ /* 0x000fe2000bf05270 */
[----:B------:R1:W-:Y:S08]  /*1c40*/  UTMALDG.3D [UR8], [UR28], desc[UR26] ;  /* 0x00001a081c0075b4 */ /* 0x0003f00008011000 */
[----:B------:R-:W-:Y:S05]  /*1c50*/  BRA.U UP0, `(.L_x_31) ;  /* 0xfffffffd005c7547 */ /* 0x000fea000b83ffff */
.L_x_26:
[----:B-1----:R-:W-:Y:S01]  /*1c60*/  LEA R2, R14, UR4, 0x3 ;  /* 0x000000040e027c11 */ /* 0x002fe2000f8e18ff */
[----:B------:R-:W-:Y:S01]  /*1c70*/  NOP ;  /* 0x0000000000007918 */ /* 0x000fe20000000000 */
[----:B--2---:R-:W-:Y:S02]  /*1c80*/  SHF.L.U32 R3, R12, 0x1f, RZ ;  /* 0x0000001f0c037819 */ /* 0x004fe400000006ff */
[----:B------:R-:W-:Y:S02]  /*1c90*/  LEA R4, R14, UR4, 0x4 ;  /* 0x000000040e047c11 */ /* 0x000fe4000f8e20ff */
[----:B------:R-:W1:Y:S02]  /*1ca0*/  SYNCS.PHASECHK.TRANS64.TRYWAIT P0, [R2+URZ+0x80], R3 ;  /* 0x00008003020075a7 */ /* 0x000e6400080011ff */
[----:B-1----:R-:W-:Y:S05]  /*1cb0*/  @!P0 BRA `(.L_x_32) ;  /* 0x0000008c00cc8947 */ /* 0x002fea0003800000 */
.L_x_131:
[----:B------:R-:W2:Y:S01]  /*1cc0*/  LDS.128 R4, [R4+0xf0] ;  /* 0x0000f00004047984 */ /* 0x000ea20000000c00 */
[----:B---3--:R-:W-:Y:S01]  /*1cd0*/  ISETP.GE.AND P0, PT, R72, 0x1, PT ;  /* 0x000000014800780c */ /* 0x008fe20003f06270 */
[----:B-1----:R-:W-:Y:S01]  /*1ce0*/  VIADD R2, R2, 0x90 ;  /* 0x0000009002027836 */ /* 0x002fe20000000000 */
[----:B------:R-:W-:Y:S01]  /*1cf0*/  @!PT LDS RZ, [RZ] ;  /* 0x00000000fffff984 */ /* 0x000fe20000000800 */
[----:B------:R-:W-:Y:S01]  /*1d00*/  @!PT LDS RZ, [RZ] ;  /* 0x00000000fffff984 */ /* 0x000fe20000000800 */
[----:B------:R-:W-:Y:S01]  /*1d10*/  @!PT LDS RZ, [RZ] ;  /* 0x00000000fffff984 */ /* 0x000fe20000000800 */
[----:B------:R-:W-:Y:S01]  /*1d20*/  @!PT LDS RZ, [RZ] ;  /* 0x00000000fffff984 */ /* 0x000fe20000000800 */
[----:B------:R1:W-:Y:S06]  /*1d30*/  MEMBAR.ALL.CTA ;  /* 0x0000000000007992 */ /* 0x0003ec0000008000 */
[----:B-1----:R-:W1:Y:S01]  /*1d40*/  FENCE.VIEW.ASYNC.S ;  /* 0x00000000000073c6 */ /* 0x002e620000000000 */
[----:B------:R-:W-:-:S04]  /*1d50*/  PRMT R2, RZ, 0x654, R2 ;  /* 0x00000654ff027816 */ /* 0x000fc80000000002 */
[----:B-1----:R1:W-:Y:S01]  /*1d60*/  SYNCS.ARRIVE.TRANS64.RED.A1T0 RZ, [R2+URZ], RZ ;  /* 0x000000ff02ff79a7 */ /* 0x0023e200081004ff */
[----:B--2---:R-:W-:-:S13]  /*1d70*/  LOP3.LUT P2, RZ, R6, 0x1, RZ, 0xc0, !PT ;  /* 0x0000000106ff7812 */ /* 0x004fda000784c0ff */
[----:B------:R-:W-:Y:S01]  /*1d80*/  @P2 SHF.R.U32.HI R3, RZ, 0x10, R5 ;  /* 0x00000010ff032819 */ /* 0x000fe20000011605 */
[----:B------:R-:W-:Y:S01]  /*1d90*/  VOTEU.ANY UP0, P2 ;  /* 0x0000000000ff7886 */ /* 0x000fe20001000100 */
[----:B------:R-:W-:Y:S02]  /*1da0*/  @P2 MOV R13, R4 ;  /* 0x00000004000d2202 */ /* 0x000fe40000000f00 */
[----:B------:R-:W-:Y:S02]  /*1db0*/  @P2 R2UR.BROADCAST UR8, R3 ;  /* 0x00000000030822ca */ /* 0x000fe400008e0000 */
[----:B------:R-:W-:-:S11]  /*1dc0*/  @P2 LOP3.LUT R11, R5, 0xffff, RZ, 0xc0, !PT ;  /* 0x0000ffff050b2812 */ /* 0x000fd600078ec0ff */
[----:B------:R-:W-:Y:S01]  /*1dd0*/  @UP0 UMOV UR36, UR8 ;  /* 0x0000000800240c82 */ /* 0x000fe20008000000 */
[----:B-1----:R-:W-:Y:S05]  /*1de0*/  @!P0 BRA `(.L_x_33) ;  /* 0x0000000000b88947 */ /* 0x002fea0003800000 */
[----:B------:R-:W4:Y:S01]  /*1df0*/  LDC.64 R4, c[0x0][0xb18] ;  /* 0x0002c600ff047b82 */ /* 0x000f220000000a00 */
[----:B------:R-:W-:-:S07]  /*1e00*/  ISETP.NE.AND P3, PT, R72, 0x1, PT ;  /* 0x000000014800780c */ /* 0x000fce0003f65270 */
[----:B------:R-:W1:Y:S08]  /*1e10*/  LDC.64 R6, c[0x0][0xb10] ;  /* 0x0002c400ff067b82 */ /* 0x000e700000000a00 */
[----:B------:R-:W2:Y:S08]  /*1e20*/  LDC R16, c[0x0][0xb20] ;  /* 0x0002c800ff107b82 */ /* 0x000eb00000000800 */
[----:B------:R-:W3:Y:S01]  /*1e30*/  LDC R18, c[0x0][0xb0c] ;  /* 0x0002c300ff127b82 */ /* 0x000ee20000000800 */
[----:B----4-:R-:W-:Y:S01]  /*1e40*/  IMAD.HI.U32 R17, R0, R5, RZ ;  /* 0x0000000500117227 */ /* 0x010fe200078e00ff */
[----:B------:R-:W-:-:S03]  /*1e50*/  ISETP.NE.AND P0, PT, R4, 0x1, PT ;  /* 0x000000010400780c */ /* 0x000fc60003f05270 */
[----:B------:R-:W-:-:S03]  /*1e60*/  IMAD.HI.U32 R5, R11, R5, RZ ;  /* 0x000000050b057227 */ /* 0x000fc600078e00ff */
[----:B------:R-:W4:Y:S01]  /*1e70*/  LDC.64 R2, c[0x0][0xb28] ;  /* 0x0002ca00ff027b82 */ /* 0x000f220000000a00 */
[----:B-1----:R-:W-:-:S04]  /*1e80*/  IMAD.HI.U32 R20, R9, R6, RZ ;  /* 0x0000000609147227 */ /* 0x002fc800078e00ff */
[----:B------:R-:W-:Y:S01]  /*1e90*/  IMAD.HI.U32 R22, R13, R6, RZ ;  /* 0x000000060d167227 */ /* 0x000fe200078e00ff */
[----:B------:R-:W-:Y:S02]  /*1ea0*/  SHF.R.U32.HI R20, RZ, R7, R20 ;  /* 0x00000007ff147219 */ /* 0x000fe40000011614 */
[-C--:B--2---:R-:W-:Y:S02]  /*1eb0*/  SHF.R.U32.HI R17, RZ, R16.reuse, R17 ;  /* 0x00000010ff117219 */ /* 0x084fe40000011611 */
[----:B------:R-:W-:Y:S02]  /*1ec0*/  SHF.R.U32.HI R16, RZ, R16, R5 ;  /* 0x00000010ff107219 */ /* 0x000fe40000011605 */
[----:B------:R-:W-:Y:S02]  /*1ed0*/  SEL R17, R0, R17, !P0 ;  /* 0x0000001100117207 */ /* 0x000fe40004000000 */
[----:B------:R-:W-:Y:S02]  /*1ee0*/  SHF.R.U32.HI R22, RZ, R7, R22 ;  /* 0x00000007ff167219 */ /* 0x000fe40000011616 */
[----:B---3--:R-:W-:-:S02]  /*1ef0*/  ISETP.NE.AND P1, PT, R18, 0x1, PT ;  /* 0x000000011200780c */ /* 0x008fc40003f25270 */
[----:B------:R-:W-:Y:S02]  /*1f00*/  SEL R5, R11, R16, !P0 ;  /* 0x000000100b057207 */ /* 0x000fe40004000000 */
[----:B------:R-:W-:Y:S02]  /*1f10*/  SEL R19, R9, R20, !P1 ;  /* 0x0000001409137207 */ /* 0x000fe40004800000 */
[----:B------:R-:W-:Y:S01]  /*1f20*/  SEL R7, R13, R22, !P1 ;  /* 0x000000160d077207 */ /* 0x000fe20004800000 */
[----:B----4-:R-:W-:-:S04]  /*1f30*/  IMAD.HI.U32 R20, R17, R2, RZ ;  /* 0x0000000211147227 */ /* 0x010fc800078e00ff */
[----:B------:R-:W-:Y:S01]  /*1f40*/  IMAD.HI.U32 R6, R19, R2, RZ ;  /* 0x0000000213067227 */ /* 0x000fe200078e00ff */
[----:B------:R-:W-:-:S04]  /*1f50*/  @P3 SHF.R.U32.HI R17, RZ, R3, R20 ;  /* 0x00000003ff113219 */ /* 0x000fc80000011614 */
        /* <DEDUP_REMOVED lines=8> */
[----:B------:R-:W-:-:S04]  /*1fe0*/  @!P0 IMAD.HI.U32 R16, R7, R2, RZ ;  /* 0x0000000207108227 */ /* 0x000fc800078e00ff */
[----:B------:R-:W-:Y:S01]  /*1ff0*/  IMAD.MOV R2, RZ, RZ, -R6 ;  /* 0x000000ffff027224 */ /* 0x000fe200078e0a06 */
[----:B------:R-:W-:-:S03]  /*2000*/  @!P0 SHF.R.U32.HI R16, RZ, R3, R16 ;  /* 0x00000003ff108219 */ /* 0x000fc60000011610 */
[----:B------:R-:W-:Y:S01]  /*2010*/  IMAD R2, R72, R2, R5 ;  /* 0x0000000248027224 */ /* 0x000fe200078e0205 */
[----:B------:R-:W-:Y:S02]  /*2020*/  @!P0 SEL R3, R7, R16, !P3 ;  /* 0x0000001007038207 */ /* 0x000fe40005800000 */
[----:B------:R-:W-:-:S03]  /*2030*/  IADD3 R16, PT, PT, -R5, RZ, RZ ;  /* 0x000000ff05107210 */ /* 0x000fc60007ffe1ff */
[--C-:B------:R-:W-:Y:S02]  /*2040*/  @!P0 IMAD.IADD R6, R6, 0x1, -R3.reuse ;  /* 0x0000000106068824 */ /* 0x100fe400078e0a03 */
[----:B------:R-:W-:Y:S01]  /*2050*/  @!P0 IMAD R3, R2, R19, R3 ;  /* 0x0000001302038224 */ /* 0x000fe200078e0203 */
[----:B------:R-:W-:Y:S01]  /*2060*/  IADD3 R2, PT, PT, -R7, RZ, RZ ;  /* 0x000000ff07027210 */ /* 0x000fe20007ffe1ff */
[----:B------:R-:W-:Y:S02]  /*2070*/  @!P0 IMAD R5, R72, R6, R7 ;  /* 0x0000000648058224 */ /* 0x000fe400078e0207 */
[----:B------:R-:W-:Y:S02]  /*2080*/  IMAD R11, R4, R16, R11 ;  /* 0x00000010040b7224 */ /* 0x000fe400078e020b */
[----:B------:R-:W-:Y:S02]  /*2090*/  @!P0 IMAD.MOV.U32 R7, RZ, RZ, R3 ;  /* 0x000000ffff078224 */ /* 0x000fe400078e0003 */
[----:B------:R-:W-:-:S02]  /*20a0*/  IMAD R2, R18, R2, R13 ;  /* 0x0000000212027224 */ /* 0x000fc400078e020d */
[----:B------:R-:W-:Y:S02]  /*20b0*/  IMAD R11, R5, R4, R11 ;  /* 0x00000004050b7224 */ /* 0x000fe400078e020b */
[----:B------:R-:W-:Y:S02]  /*20c0*/  IMAD R13, R7, R18, R2 ;  /* 0x00000012070d7224 */ /* 0x000fe400078e0202 */
.L_x_33:
[----:B------:R-:W1:Y:S02]  /*20d0*/  LDCU UR8, c[0x0][0xb30] ;  /* 0x00016600ff0877ac */ /* 0x000e640008000800 */
[----:B-1----:R-:W-:-:S09]  /*20e0*/  UISETP.NE.AND UP0, UPT, UR8, 0x1, UPT ;  /* 0x000000010800788c */ /* 0x002fd2000bf05270 */
[----:B------:R-:W-:Y:S05]  /*20f0*/  BRA.U UP0, `(.L_x_34) ;  /* 0x0000000100407547 */ /* 0x000fea000b800000 */
[----:B------:R-:W1:Y:S08]  /*2100*/  LDC.64 R4, c[0x0][0xb10] ;  /* 0x0002c400ff047b82 */ /* 0x000e700000000a00 */
[----:B------:R-:W2:Y:S08]  /*2110*/  LDC.64 R2, c[0x0][0xb18] ;  /* 0x0002c600ff027b82 */ /* 0x000eb00000000a00 */
[----:B------:R-:W3:Y:S08]  /*2120*/  LDC R6, c[0x0][0xb20] ;  /* 0x0002c800ff067b82 */ /* 0x000ef00000000800 */
[----:B------:R-:W4:Y:S01]  /*2130*/  LDC R16, c[0x0][0xb0c] ;  /* 0x0002c300ff107b82 */ /* 0x000f220000000800 */
[----:B-1----:R-:W-:-:S05]  /*2140*/  IMAD.HI.U32 R4, R13, R4, RZ ;  /* 0x000000040d047227 */ /* 0x002fca00078e00ff */
[----:B------:R-:W-:Y:S01]  /*2150*/  SHF.R.U32.HI R4, RZ, R5, R4 ;  /* 0x00000005ff047219 */ /* 0x000fe20000011604 */
[----:B--2---:R-:W-:Y:S01]  /*2160*/  IMAD.HI.U32 R3, R11, R3, RZ ;  /* 0x000000030b037227 */ /* 0x004fe200078e00ff */
[----:B------:R-:W-:-:S04]  /*2170*/  ISETP.NE.AND P0, PT, R2, 0x1, PT ;  /* 0x000000010200780c */ /* 0x000fc80003f05270 */
[----:B---3--:R-:W-:-:S04]  /*2180*/  SHF.R.U32.HI R6, RZ, R6, R3 ;  /* 0x00000006ff067219 */ /* 0x008fc80000011603 */
[----:B------:R-:W-:Y:S02]  /*2190*/  SEL R3, R11, R6, !P0 ;  /* 0x000000060b037207 */ /* 0x000fe40004000000 */
[----:B----4-:R-:W-:-:S04]  /*21a0*/  ISETP.NE.AND P1, PT, R16, 0x1, PT ;  /* 0x000000011000780c */ /* 0x010fc80003f25270 */
[----:B------:R-:W-:-:S05]  /*21b0*/  SEL R4, R13, R4, !P1 ;  /* 0x000000040d047207 */ /* 0x000fca0004800000 */
[----:B------:R-:W-:Y:S02]  /*21c0*/  IMAD.IADD R5, R3, 0x1, -R4 ;  /* 0x0000000103057824 */ /* 0x000fe400078e0a04 */
[----:B------:R-:W-:Y:S02]  /*21d0*/  IMAD.IADD R3, R4, 0x1, -R3 ;  /* 0x0000000104037824 */ /* 0x000fe400078e0a03 */
[----:B------:R-:W-:Y:S02]  /*21e0*/  IMAD R13, R5, R16, R13 ;  /* 0x00000010050d7224 */ /* 0x000fe400078e020d */
[----:B------:R-:W-:-:S07]  /*21f0*/  IMAD R11, R3, R2, R11 ;  /* 0x00000002030b7224 */ /* 0x000fce00078e020b */
.L_x_34:
[----:B------:R-:W-:Y:S01]  /*2200*/  VIADD R14, R14, 0x1 ;  /* 0x000000010e0e7836 */ /* 0x000fe20000000000 */
[----:B------:R-:W-:Y:S01]  /*2210*/  PLOP3.LUT P1, PT, PT, PT, PT, 0x80, 0x8 ;  /* 0x000000000008781c */ /* 0x000fe20003f2f070 */
[----:B------:R-:W-:Y:S02]  /*2220*/  IMAD.IADD R21, R13, 0x1, R156 ;  /* 0x000000010d157824 */ /* 0x000fe400078e029c */
[----:B------:R-:W-:Y:S01]  /*2230*/  IMAD.IADD R20, R11, 0x1, R154 ;  /* 0x000000010b147824 */ /* 0x000fe200078e029a */
[----:B------:R-:W-:-:S04]  /*2240*/  ISETP.NE.AND P0, PT, R14, 0x2, PT ;  /* 0x000000020e00780c */ /* 0x000fc80003f05270 */
[----:B------:R-:W-:Y:S02]  /*2250*/  SEL R3, RZ, 0x1, P0 ;  /* 0x00000001ff037807 */ /* 0x000fe40000000000 */
[----:B------:R-:W-:Y:S02]  /*2260*/  SEL R14, R14, RZ, P0 ;  /* 0x000000ff0e0e7207 */ /* 0x000fe40000000000 */
[----:B------:R-:W-:Y:S01]  /*2270*/  LOP3.LUT R12, R12, R3, RZ, 0x3c, !PT ;  /* 0x000000030c0c7212 */ /* 0x000fe200078e3cff */
[----:B------:R-:W-:Y:S06]  /*2280*/  @P2 BRA `(.L_x_35) ;  /* 0xfffffff000982947 */ /* 0x000fec000383ffff */
[----:B------:R-:W-:Y:S01]  /*2290*/  UIADD3 UR4, UPT, UPT, UR4, 0x18, URZ ;  /* 0x0000001804047890 */ /* 0x000fe2000fffe0ff */
[----:B------:R-:W-:-:S03]  /*22a0*/  SHF.L.U32 R3, R15, 0x1f, RZ ;  /* 0x0000001f0f037819 */ /* 0x000fc600000006ff */
[----:B------:R-:W-:-:S09]  /*22b0*/  ULEA UR5, UR6, UR4, 0x3 ;  /* 0x0000000406057291 */ /* 0x000fd2000f8e18ff */
[----:B------:R-:W1:Y:S02]  /*22c0*/  SYNCS.PHASECHK.TRANS64.TRYWAIT P0, [UR5], R3 ;  /* 0x00000003ff0075a7 */ /* 0x000e640008001105 */
[----:B-1----:R-:W-:Y:S05]  /*22d0*/  @!P0 BRA `(.L_x_36) ;  /* 0x0000008800588947 */ /* 0x002fea0003800000 */
.L_x_133:
[----:B------:R-:W-:-:S04]  /*22e0*/  UIADD3 UR6, UPT, UPT, UR6, 0x1, URZ ;  /* 0x0000000106067890 */ /* 0x000fc8000fffe0ff */
[----:B------:R-:W-:-:S04]  /*22f0*/  UISETP.NE.AND UP0, UPT, UR6, 0x3, UPT ;  /* 0x000000030600788c */ /* 0x000fc8000bf05270 */
[----:B------:R-:W-:Y:S02]  /*2300*/  USEL UR7, URZ, 0x1, UP0 ;  /* 0x00000001ff077887 */ /* 0x000fe40008000000 */
[----:B------:R-:W-:-:S04]  /*2310*/  USEL UR6, UR6, URZ, UP0 ;  /* 0x000000ff06067287 */ /* 0x000fc80008000000 */
[----:B------:R-:W-:Y:S01]  /*2320*/  ULEA UR5, UR6, UR4, 0x3 ;  /* 0x0000000406057291 */ /* 0x000fe2000f8e18ff */
[----:B------:R-:W-:-:S04]  /*2330*/  LOP3.LUT R15, R15, UR7, RZ, 0x3c, !PT ;  /* 0x000000070f0f7c12 */ /* 0x000fc8000f8e3cff */
[----:B-1----:R-:W-:-:S04]  /*2340*/  SHF.L.U32 R3, R15, 0x1f, RZ ;  /* 0x0000001f0f037819 */ /* 0x002fc800000006ff */
[----:B------:R-:W1:Y:S02]  /*2350*/  SYNCS.PHASECHK.TRANS64.TRYWAIT P0, [UR5], R3 ;  /* 0x00000003ff0075a7 */ /* 0x000e640008001105 */
[----:B-1----:R-:W-:Y:S05]  /*2360*/  @!P0 BRA `(.L_x_37) ;  /* 0x00000088004c8947 */ /* 0x002fea0003800000 */
.L_x_135:
[----:B------:R-:W-:-:S04]  /*2370*/  UIADD3 UR6, UPT, UPT, UR6, 0x1, URZ ;  /* 0x0000000106067890 */ /* 0x000fc8000fffe0ff */
[----:B------:R-:W-:-:S04]  /*2380*/  UISETP.NE.AND UP0, UPT, UR6, 0x3, UPT ;  /* 0x000000030600788c */ /* 0x000fc8000bf05270 */
[----:B------:R-:W-:Y:S02]  /*2390*/  USEL UR5, URZ, 0x1, UP0 ;  /* 0x00000001ff057887 */ /* 0x000fe40008000000 */
[----:B------:R-:W-:-:S04]  /*23a0*/  USEL UR6, UR6, URZ, UP0 ;  /* 0x000000ff06067287 */ /* 0x000fc80008000000 */
[----:B------:R-:W-:Y:S01]  /*23b0*/  ULEA UR6, UR6, UR4, 0x3 ;  /* 0x0000000406067291 */ /* 0x000fe2000f8e18ff */
[----:B-1----:R-:W-:-:S04]  /*23c0*/  LOP3.LUT R3, R15, UR5, RZ, 0x3c, !PT ;  /* 0x000000050f037c12 */ /* 0x002fc8000f8e3cff */
[----:B------:R-:W-:Y:S01]  /*23d0*/  SHF.L.U32 R3, R3, 0x1f, RZ ;  /* 0x0000001f03037819 */ /* 0x000fe200000006ff */
[----:B----4-:R-:W-:-:S07]  /*23e0*/  IMAD.U32 R0, RZ, RZ, UR6 ;  /* 0x00000006ff007e24 */ /* 0x010fce000f8e00ff */
.L_x_38:
[----:B-1----:R1:W2:Y:S02]  /*23f0*/  SYNCS.PHASECHK.TRANS64.TRYWAIT P0, [R0+URZ], R3 ;  /* 0x00000003000075a7 */ /* 0x0022a400080011ff */
[----:B--2---:R-:W-:Y:S05]  /*2400*/  @!P0 NANOSLEEP.SYNCS 0x989680 ;  /* 0x009896800000895d */ /* 0x004fea0003900000 */
[----:B------:R-:W2:Y:S02]  /*2410*/  @!P0 SYNCS.PHASECHK.TRANS64 P0, [R0+URZ], R3 ;  /* 0x00000003000085a7 */ /* 0x000ea400080010ff */
[----:B--2---:R-:W-:Y:S05]  /*2420*/  @P0 EXIT ;  /* 0x000000000000094d */ /* 0x004fea0003800000 */
[----:B------:R-:W-:Y:S05]  /*2430*/  BRA `(.L_x_38) ;  /* 0xfffffffc00ec7947 */ /* 0x000fea000383ffff */
.L_x_17:
[----:B------:R-:W-:-:S04]  /*2440*/  UISETP.NE.AND UP1, UPT, UR37, URZ, UPT ;  /* 0x000000ff2500728c */ /* 0x000fc8000bf25270 */
[----:B------:R-:W-:-:S09]  /*2450*/  UISETP.NE.OR UP1, UPT, UR8, 0x1, UP1 ;  /* 0x000000010800788c */ /* 0x000fd20008f25670 */
[----:B------:R-:W-:Y:S05]  /*2460*/  BRA.U UP1, `(.L_x_39) ;  /* 0x0000000501487547 */ /* 0x000fea000b800000 */
[----:B------:R-:W-:Y:S01]  /*2470*/  ISETP.NE.AND P2, PT, R2, RZ, PT ;  /* 0x000000ff0200720c */ /* 0x000fe20003f45270 */
[----:B------:R-:W-:Y:S01]  /*2480*/  IMAD.MOV.U32 R12, RZ, RZ, 0x1 ;  /* 0x00000001ff0c7424 */ /* 0x000fe200078e00ff */
[----:B------:R-:W-:Y:S02]  /*2490*/  CS2R R10, SRZ ;  /* 0x00000000000a7805 */ /* 0x000fe4000001ff00 */
[----:B------:R-:W-:Y:S01]  /*24a0*/  CS2R R8, SRZ ;  /* 0x0000000000087805 */ /* 0x000fe2000001ff00 */
[----:B------:R-:W-:Y:S01]  /*24b0*/  UMOV UR4, 0x400 ;  /* 0x0000040000047882 */ /* 0x000fe20000000000 */
[----:B------:R-:W-:Y:S01]  /*24c0*/  UMOV UR6, URZ ;  /* 0x000000ff00067c82 */ /* 0x000fe20008000000 */
[----:B------:R-:W-:-:S12]  /*24d0*/  ULEA UR37, UR37, UR4, 0x18 ;  /* 0x0000000425257291 */ /* 0x000fd8000f8ec0ff */
.L_x_43:
[----:B------:R-:W-:Y:S02]  /*24e0*/  LEA R0, R8, UR37, 0x3 ;  /* 0x0000002508007c11 */ /* 0x000fe4000f8e18ff */
[----:B------:R-:W-:-:S03]  /*24f0*/  SHF.L.U32 R5, R9, 0x1f, RZ ;  /* 0x0000001f09057819 */ /* 0x000fc600000006ff */
[----:B------:R-:W-:Y:S01]  /*2500*/  VIADD R4, R0, 0xd0 ;  /* 0x000000d000047836 */ /* 0x000fe20000000000 */
[----:B------:R-:W1:Y:S02]  /*2510*/  SYNCS.PHASECHK.TRANS64.TRYWAIT P0, [R0+URZ+0xc0], R5 ;  /* 0x0000c005000075a7 */ /* 0x000e6400080011ff */
[----:B-1----:R-:W-:Y:S05]  /*2520*/  @!P0 BRA `(.L_x_40) ;  /* 0x0000008400f48947 */ /* 0x002fea0003800000 */
.L_x_136:
[----:B------:R-:W-:Y:S01]  /*2530*/  ULEA UR5, UR6, UR37, 0x3 ;  /* 0x0000002506057291 */ /* 0x000fe2000f8e18ff */
[----:B------:R-:W-:Y:S02]  /*2540*/  PRMT R4, RZ, 0x654, R4 ;  /* 0x00000654ff047816 */ /* 0x000fe40000000004 */
[----:B-1----:R-:W-:Y:S01]  /*2550*/  SHF.L.U32 R5, R12, 0x1f, RZ ;  /* 0x0000001f0c057819 */ /* 0x002fe200000006ff */
[----:B------:R-:W-:Y:S01]  /*2560*/  UIADD3 UR4, UPT, UPT, UR5, 0x80, URZ ;  /* 0x0000008005047890 */ /* 0x000fe2000fffe0ff */
[----:B------:R1:W-:Y:S05]  /*2570*/  SYNCS.ARRIVE.TRANS64.RED.A1T0 RZ, [R4+URZ], RZ ;  /* 0x000000ff04ff79a7 */ /* 0x0003ea00081004ff */
[----:B------:R-:W-:Y:S01]  /*2580*/  IMAD.U32 R7, RZ, RZ, UR4 ;  /* 0x00000004ff077e24 */ /* 0x000fe2000f8e00ff */
[----:B------:R-:W2:Y:S04]  /*2590*/  SYNCS.PHASECHK.TRANS64.TRYWAIT P0, [UR5+0x90], R5 ;  /* 0x00009005ff0075a7 */ /* 0x000ea80008001105 */
[----:B------:R-:W-:Y:S01]  /*25a0*/  PRMT R6, R2, 0x654, R7 ;  /* 0x0000065402067816 */ /* 0x000fe20000000007 */
[----:B-1----:R-:W-:Y:S01]  /*25b0*/  @!P2 IMAD.MOV.U32 R4, RZ, RZ, 0x10 ;  /* 0x00000010ff04a424 */ /* 0x002fe200078e00ff */
[----:B--2---:R-:W-:Y:S06]  /*25c0*/  @!P0 BRA `(.L_x_41) ;  /* 0x0000008400e08947 */ /* 0x004fec0003800000 */
.L_x_138:
[----:B------:R-:W-:Y:S01]  /*25d0*/  ULEA UR4, UR6, UR37, 0x4 ;  /* 0x0000002506047291 */ /* 0x000fe2000f8e20ff */
[----:B------:R-:W-:Y:S01]  /*25e0*/  SEL R3, R6, R3, !P2 ;  /* 0x0000000306037207 */ /* 0x000fe20005000000 */
[----:B------:R-:W-:Y:S01]  /*25f0*/  UIADD3 UR5, UPT, UPT, UR5, 0x80, URZ ;  /* 0x0000008005057890 */ /* 0x000fe2000fffe0ff */
[----:B-1----:R-:W-:Y:S01]  /*2600*/  LEA R0, R11, UR37, 0x3 ;  /* 0x000000250b007c11 */ /* 0x002fe2000f8e18ff */
[----:B------:R-:W-:Y:S01]  /*2610*/  UIADD3 UR4, UPT, UPT, UR4, 0xf0, URZ ;  /* 0x000000f004047890 */ /* 0x000fe2000fffe0ff */
[----:B------:R-:W-:Y:S01]  /*2620*/  SHF.L.U32 R5, R10, 0x1f, RZ ;  /* 0x0000001f0a057819 */ /* 0x000fe200000006ff */
[----:B------:R1:W-:Y:S01]  /*2630*/  @!P2 SYNCS.ARRIVE.TRANS64.RED RZ, [R3+URZ], R4 ;  /* 0x0000000403ffa9a7 */ /* 0x0003e200080004ff */
[----:B------:R-:W-:Y:S01]  /*2640*/  UIADD3 UR6, UPT, UPT, UR6, 0x1, URZ ;  /* 0x0000000106067890 */ /* 0x000fe2000fffe0ff */
[----:B------:R-:W-:-:S03]  /*2650*/  VIADD R8, R8, 0x1 ;  /* 0x0000000108087836 */ /* 0x000fc60000000000 */
[----:B------:R-:W-:Y:S02]  /*2660*/  UISETP.NE.AND UP0, UPT, UR6, 0x2, UPT ;  /* 0x000000020600788c */ /* 0x000fe4000bf05270 */
[----:B------:R-:W-:Y:S06]  /*2670*/  UGETNEXTWORKID.BROADCAST [UR4], [UR5] ;  /* 0x00000000040073ca */ /* 0x000fec0008000100 */
[----:B------:R-:W-:Y:S01]  /*2680*/  USEL UR4, URZ, 0x1, UP0 ;  /* 0x00000001ff047887 */ /* 0x000fe20008000000 */
[----:B------:R-:W-:Y:S01]  /*2690*/  ISETP.NE.AND P0, PT, R8, 0x2, PT ;  /* 0x000000020800780c */ /* 0x000fe20003f05270 */
[----:B------:R-:W-:Y:S01]  /*26a0*/  USEL UR6, UR6, URZ, UP0 ;  /* 0x000000ff06067287 */ /* 0x000fe20008000000 */
[----:B------:R-:W2:Y:S03]  /*26b0*/  SYNCS.PHASECHK.TRANS64.TRYWAIT P1, [R0+URZ+0x80], R5 ;  /* 0x00008005000075a7 */ /* 0x000ea600080211ff */
[----:B------:R-:W-:Y:S01]  /*26c0*/  LOP3.LUT R12, R12, UR4, RZ, 0x3c, !PT ;  /* 0x000000040c0c7c12 */ /* 0x000fe2000f8e3cff */
[----:B-12---:R-:W-:Y:S07]  /*26d0*/  @!P1 BRA `(.L_x_42) ;  /* 0x0000008400b49947 */ /* 0x006fee0003800000 */
.L_x_139:
[C---:B------:R-:W-:Y:S01]  /*26e0*/  LEA R4, R11.reuse, UR37, 0x4 ;  /* 0x000000250b047c11 */ /* 0x040fe2000f8e20ff */
[----:B-1----:R-:W-:Y:S01]  /*26f0*/  VIADD R0, R0, 0x90 ;  /* 0x0000009000007836 */ /* 0x002fe20000000000 */
[----:B------:R-:W-:Y:S01]  /*2700*/  SEL R8, R8, RZ, P0 ;  /* 0x000000ff08087207 */ /* 0x000fe20000000000 */
[----:B------:R-:W-:-:S03]  /*2710*/  VIADD R11, R11, 0x1 ;  /* 0x000000010b0b7836 */ /* 0x000fc60000000000 */
[----:B------:R-:W1:Y:S01]  /*2720*/  LDS.128 R4, [R4+0xf0] ;  /* 0x0000f00004047984 */ /* 0x000e620000000c00 */
[----:B------:R-:W-:Y:S02]  /*2730*/  PRMT R0, RZ, 0x654, R0 ;  /* 0x00000654ff007816 */ /* 0x000fe40000000000 */
[C---:B------:R-:W-:Y:S01]  /*2740*/  ISETP.NE.AND P1, PT, R11.reuse, 0x2, PT ;  /* 0x000000020b00780c */ /* 0x040fe20003f25270 */
[----:B------:R-:W-:Y:S01]  /*2750*/  @!PT LDS RZ, [RZ] ;  /* 0x00000000fffff984 */ /* 0x000fe20000000800 */
[----:B------:R-:W-:Y:S01]  /*2760*/  @!PT LDS RZ, [RZ] ;  /* 0x00000000fffff984 */ /* 0x000fe20000000800 */
[----:B------:R-:W-:Y:S01]  /*2770*/  @!PT LDS RZ, [RZ] ;  /* 0x00000000fffff984 */ /* 0x000fe20000000800 */
[----:B------:R-:W-:Y:S01]  /*2780*/  @!PT LDS RZ, [RZ] ;  /* 0x00000000fffff984 */ /* 0x000fe20000000800 */
[----:B------:R2:W-:Y:S06]  /*2790*/  MEMBAR.ALL.CTA ;  /* 0x0000000000007992 */ /* 0x0005ec0000008000 */
[----:B--2---:R-:W2:Y:S01]  /*27a0*/  FENCE.VIEW.ASYNC.S ;  /* 0x00000000000073c6 */ /* 0x004ea20000000000 */
[----:B------:R-:W-:Y:S01]  /*27b0*/  SEL R11, R11, RZ, P1 ;  /* 0x000000ff0b0b7207 */ /* 0x000fe20000800000 */
[----:B--2---:R2:W-:Y:S01]  /*27c0*/  SYNCS.ARRIVE.TRANS64.RED.A1T0 RZ, [R0+URZ], RZ ;  /* 0x000000ff00ff79a7 */ /* 0x0045e200081004ff */
[----:B-1----:R-:W-:-:S02]  /*27d0*/  LOP3.LUT P3, RZ, R6, 0x1, RZ, 0xc0, !PT ;  /* 0x0000000106ff7812 */ /* 0x002fc4000786c0ff */
[----:B------:R-:W-:-:S04]  /*27e0*/  SEL R5, RZ, 0x1, P1 ;  /* 0x00000001ff057807 */ /* 0x000fc80000800000 */
[----:B------:R-:W-:Y:S02]  /*27f0*/  LOP3.LUT R10, R10, R5, RZ, 0x3c, !PT ;  /* 0x000000050a0a7212 */ /* 0x000fe400078e3cff */
[----:B--2---:R-:W-:-:S04]  /*2800*/  SEL R0, RZ, 0x1, P0 ;  /* 0x00000001ff007807 */ /* 0x004fc80000000000 */
[----:B------:R-:W-:Y:S01]  /*2810*/  LOP3.LUT R9, R9, R0, RZ, 0x3c, !PT ;  /* 0x0000000009097212 */ /* 0x000fe200078e3cff */
[----:B------:R-:W-:Y:S06]  /*2820*/  @P3 BRA `(.L_x_43) ;  /* 0xfffffffc002c3947 */ /* 0x000fec000383ffff */
[----:B------:R-:W-:Y:S01]  /*2830*/  ULEA UR5, UR6, UR37, 0x3 ;  /* 0x0000002506057291 */ /* 0x000fe2000f8e18ff */
[----:B------:R-:W-:-:S08]  /*2840*/  SHF.L.U32 R3, R12, 0x1f, RZ ;  /* 0x0000001f0c037819 */ /* 0x000fd000000006ff */
[----:B------:R-:W1:Y:S02]  /*2850*/  SYNCS.PHASECHK.TRANS64 P0, [UR5+0x90], R3 ;  /* 0x00009003ff0075a7 */ /* 0x000e640008001005 */
[----:B-1----:R-:W-:Y:S05]  /*2860*/  @P0 BRA `(.L_x_44) ;  /* 0x0000000000080947 */ /* 0x002fea0003800000 */
[----:B------:R-:W1:Y:S02]  /*2870*/  SYNCS.PHASECHK.TRANS64.TRYWAIT P0, [UR5+0x90], R3 ;  /* 0x00009003ff0075a7 */ /* 0x000e640008001105 */
[----:B-1----:R-:W-:Y:S05]  /*2880*/  @!P0 BRA `(.L_x_45) ;  /* 0x00000084005c8947 */ /* 0x002fea0003800000 */
.L_x_44:
[----:B------:R-:W-:-:S04]  /*2890*/  UIADD3 UR4, UPT, UPT, UR6, 0x1, URZ ;  /* 0x0000000106047890 */ /* 0x000fc8000fffe0ff */
[----:B------:R-:W-:-:S04]  /*28a0*/  UISETP.NE.AND UP0, UPT, UR4, 0x2, UPT ;  /* 0x000000020400788c */ /* 0x000fc8000bf05270 */
[----:B------:R-:W-:Y:S02]  /*28b0*/  USEL UR7, URZ, 0x1, UP0 ;  /* 0x00000001ff077887 */ /* 0x000fe40008000000 */
[----:B------:R-:W-:-:S04]  /*28c0*/  USEL UR4, UR4, URZ, UP0 ;  /* 0x000000ff04047287 */ /* 0x000fc80008000000 */
[----:B------:R-:W-:Y:S01]  /*28d0*/  ULEA UR4, UR4, UR37, 0x3 ;  /* 0x0000002504047291 */ /* 0x000fe2000f8e18ff */
[----:B-1----:R-:W-:-:S04]  /*28e0*/  LOP3.LUT R3, R12, UR7, RZ, 0x3c, !PT ;  /* 0x000000070c037c12 */ /* 0x002fc8000f8e3cff */
[----:B------:R-:W-:-:S04]  /*28f0*/  SHF.L.U32 R0, R3, 0x1f, RZ ;  /* 0x0000001f03007819 */ /* 0x000fc800000006ff */
[----:B------:R-:W1:Y:S02]  /*2900*/  SYNCS.PHASECHK.TRANS64 P0, [UR4+0x90], R0 ;  /* 0x00009000ff0075a7 */ /* 0x000e640008001004 */
[----:B-1----:R-:W-:Y:S05]  /*2910*/  @P0 EXIT ;  /* 0x000000000000094d */ /* 0x002fea0003800000 */
[----:B------:R-:W-:Y:S02]  /*2920*/  SHF.L.U32 R3, R3, 0x1f, RZ ;  /* 0x0000001f03037819 */ /* 0x000fe400000006ff */
[----:B------:R-:W-:-:S07]  /*2930*/  MOV R0, UR4 ;  /* 0x0000000400007c02 */ /* 0x000fce0008000f00 */
.L_x_46:
[----:B-1----:R1:W2:Y:S02]  /*2940*/  SYNCS.PHASECHK.TRANS64.TRYWAIT P0, [R0+URZ+0x90], R3 ;  /* 0x00009003000075a7 */ /* 0x0022a400080011ff */
[----:B--2---:R-:W-:Y:S05]  /*2950*/  @!P0 NANOSLEEP.SYNCS 0x989680 ;  /* 0x009896800000895d */ /* 0x004fea0003900000 */
[----:B------:R-:W2:Y:S02]  /*2960*/  @!P0 SYNCS.PHASECHK.TRANS64 P0, [R0+URZ+0x90], R3 ;  /* 0x00009003000085a7 */ /* 0x000ea400080010ff */
[----:B--2---:R-:W-:Y:S05]  /*2970*/  @P0 EXIT ;  /* 0x000000000000094d */ /* 0x004fea0003800000 */
[----:B------:R-:W-:Y:S05]  /*2980*/  BRA `(.L_x_46) ;  /* 0xfffffffc00ec7947 */ /* 0x000fea000383ffff */
.L_x_39:
[----:B------:R-:W-:-:S09]  /*2990*/  UISETP.NE.AND UP1, UPT, UR8, URZ, UPT ;  /* 0x000000ff0800728c */ /* 0x000fd2000bf25270 */
[----:B------:R-:W-:Y:S05]  /*29a0*/  BRA.U UP1, `(.L_x_47) ;  /* 0x0000000d01347547 */ /* 0x000fea000b800000 */
[----:B------:R-:W-:Y:S01]  /*29b0*/  UMOV UR4, 0x40 ;  /* 0x0000004000047882 */ /* 0x000fe20000000000 */
[----:B------:R-:W-:Y:S01]  /*29c0*/  NOP ;  /* 0x0000000000007918 */ /* 0x000fe20000000000 */
[----:B------:R-:W-:Y:S01]  /*29d0*/  ULEA UR4, UR37, UR4, 0x18 ;  /* 0x0000000425047291 */ /* 0x000fe2000f8ec0ff */
[----:B------:R-:W-:Y:S02]  /*29e0*/  UMOV UR5, 0x400 ;  /* 0x0000040000057882 */ /* 0x000fe40000000000 */
[----:B------:R-:W-:-:S06]  /*29f0*/  ULEA UR37, UR37, UR5, 0x18 ;  /* 0x0000000525257291 */ /* 0x000fcc000f8ec0ff */
[----:B------:R-:W1:Y:S02]  /*2a00*/  LDS.U8 R0, [UR4+0x1c] ;  /* 0x00001c04ff007984 */ /* 0x000e640008000000 */
[----:B-1----:R-:W-:-:S13]  /*2a10*/  ISETP.NE.AND P0, PT, R0, RZ, PT ;  /* 0x000000ff0000720c */ /* 0x002fda0003f05270 */
[----:B------:R-:W-:Y:S05]  /*2a20*/  @P0 BRA `(.L_x_48) ;  /* 0x0000000000580947 */ /* 0x000fea0003800000 */
[----:B------:R-:W-:-:S13]  /*2a30*/  ELECT P0, URZ, PT ;  /* 0x0000000000ff782f */ /* 0x000fda0003800000 */
[----:B------:R-:W-:Y:S05]  /*2a40*/  @!P0 BRA `(.L_x_49) ;  /* 0x0000000000608947 */ /* 0x000fea0003800000 */
[----:B------:R-:W-:Y:S01]  /*2a50*/  UMOV UR5, 0x10 ;  /* 0x0000001000057882 */ /* 0x000fe20000000000 */
[----:B------:R-:W-:Y:S01]  /*2a60*/  HFMA2 R0, -RZ, RZ, 0, 5.9604644775390625e-08 ;  /* 0x00000001ff007431 */ /* 0x000fe200000001ff */
[----:B------:R-:W-:-:S03]  /*2a70*/  MOV R2, 0xffff ;  /* 0x0000ffff00027802 */ /* 0x000fc60000000f00 */
[----:B------:R-:W-:Y:S04]  /*2a80*/  DEPBAR.LE SB1, 0x36 ;  /* 0x00009d800000791a */ /* 0x000fe80000000000 */
[----:B------:R-:W1:Y:S02]  /*2a90*/  UTCATOMSWS.FIND_AND_SET.ALIGN UP0, UR5, UR5 ;  /* 0x00000005000575e3 */ /* 0x000e640008000800 */
[----:B-1----:R-:W-:Y:S01]  /*2aa0*/  MOV R3, UR5 ;  /* 0x0000000500037c02 */ /* 0x002fe20008000f00 */
[----:B------:R-:W-:Y:S06]  /*2ab0*/  BRA.U UP0, `(.L_x_50) ;  /* 0x0000000100187547 */ /* 0x000fec000b800000 */
.L_x_51:
[----:B------:R-:W-:Y:S05]  /*2ac0*/  NANOSLEEP 0x64 ;  /* 0x000000640000795d */ /* 0x000fea0003800000 */
[----:B------:R-:W-:-:S05]  /*2ad0*/  UMOV UR5, 0x10 ;  /* 0x0000001000057882 */ /* 0x000fca0000000000 */
[----:B------:R-:W-:Y:S04]  /*2ae0*/  DEPBAR.LE SB1, 0x36 ;  /* 0x00009d800000791a */ /* 0x000fe80000000000 */
[----:B------:R-:W1:Y:S02]  /*2af0*/  UTCATOMSWS.FIND_AND_SET.ALIGN UP0, UR5, UR5 ;  /* 0x00000005000575e3 */ /* 0x000e640008000800 */
[----:B-1----:R-:W-:Y:S01]  /*2b00*/  MOV R3, UR5 ;  /* 0x0000000500037c02 */ /* 0x002fe20008000f00 */
[----:B------:R-:W-:Y:S05]  /*2b10*/  BRA.U !UP0, `(.L_x_51) ;  /* 0xfffffffd08e87547 */ /* 0x000fea000b83ffff */
.L_x_50:
[-C--:B------:R-:W-:Y:S02]  /*2b20*/  SHF.L.U32 R2, R2, R3.reuse, RZ ;  /* 0x0000000302027219 */ /* 0x080fe400000006ff */
[----:B------:R-:W-:Y:S01]  /*2b30*/  SHF.L.U32 R0, R0, R3, RZ ;  /* 0x0000000300007219 */ /* 0x000fe200000006ff */
[----:B------:R-:W-:Y:S02]  /*2b40*/  IMAD.SHL.U32 R3, R3, 0x20, RZ ;  /* 0x0000002003037824 */ /* 0x000fe400078e00ff */
[----:B------:R1:W-:Y:S04]  /*2b50*/  ATOMS.OR RZ, [UR4+0x14], R2 ;  /* 0x00001402ffff798c */ /* 0x0003e8000b000004 */
[----:B------:R1:W-:Y:S04]  /*2b60*/  ATOMS.OR RZ, [UR4+0x18], R0 ;  /* 0x00001800ffff798c */ /* 0x0003e8000b000004 */
[----:B------:R1:W-:Y:S01]  /*2b70*/  STS [UR37+0x110], R3 ;  /* 0x00011003ff007988 */ /* 0x0003e20008000825 */
[----:B------:R-:W-:Y:S05]  /*2b80*/  BRA `(.L_x_49) ;  /* 0x0000000000107947 */ /* 0x000fea0003800000 */
.L_x_48:
[----:B------:R-:W-:Y:S02]  /*2b90*/  MOV R0, 0xffffffff ;  /* 0xffffffff00007802 */ /* 0x000fe40000000f00 */
[----:B------:R-:W-:-:S03]  /*2ba0*/  MOV R2, 0x2bd0 ;  /* 0x00002bd000027802 */ /* 0x000fc60000000f00 */
[----:B------:R1:W-:Y:S04]  /*2bb0*/  STS [UR37+0x110], R0 ;  /* 0x00011000ff007988 */ /* 0x0003e80008000825 */
[----:B-1-3-5:R-:W-:Y:S05]  /*2bc0*/  CALL.REL.NOINC `($__internal_1_$__cuda_sm10x_tcgen05_guardrail_trap_phase_invalid_during_alloc) ;  /* 0x0000008800747944 */ /* 0x02afea0003c00000 */
.L_x_49:
[----:B------:R-:W-:Y:S05]  /*2bd0*/  WARPSYNC.ALL ;  /* 0x0000000000007948 */ /* 0x000fea0003800000 */
[----:B------:R-:W2:Y:S01]  /*2be0*/  S2UR UR6, SR_CgaCtaId ;  /* 0x00000000000679c3 */ /* 0x000ea20000008800 */
[----:B------:R-:W-:Y:S01]  /*2bf0*/  UMOV UR4, 0x400 ;  /* 0x0000040000047882 */ /* 0x000fe20000000000 */
[----:B------:R-:W-:-:S06]  /*2c00*/  NOP ;  /* 0x0000000000007918 */ /* 0x000fcc0000000000 */
[----:B------:R-:W-:Y:S06]  /*2c10*/  BAR.ARV 0x6, 0xa0 ;  /* 0x0182800000007b1d */ /* 0x000fec0000002000 */
[----:B------:R-:W4:Y:S01]  /*2c20*/  LDCU UR7, c[0x0][0x38c] ;  /* 0x00007180ff0777ac */ /* 0x000f220008000800 */
[----:B------:R-:W-:Y:S01]  /*2c30*/  IMAD.MOV.U32 R11, RZ, RZ, 0x1 ;  /* 0x00000001ff0b7424 */ /* 0x000fe200078e00ff */
[----:B------:R-:W-:Y:S01]  /*2c40*/  CS2R R8, SRZ ;  /* 0x0000000000087805 */ /* 0x000fe2000001ff00 */
[----:B------:R-:W-:Y:S01]  /*2c50*/  IMAD.MOV.U32 R10, RZ, RZ, RZ ;  /* 0x000000ffff0a7224 */ /* 0x000fe200078e00ff */
[----:B------:R-:W-:Y:S01]  /*2c60*/  UMOV UR18, URZ ;  /* 0x000000ff00127c82 */ /* 0x000fe20008000000 */
[----:B------:R-:W-:Y:S01]  /*2c70*/  UMOV UR17, URZ ;  /* 0x000000ff00117c82 */ /* 0x000fe20008000000 */
[----:B------:R-:W-:Y:S01]  /*2c80*/  UMOV UR22, 0x0 ;  /* 0x0000000000167882 */ /* 0x000fe20000000000 */
[----:B------:R-:W-:Y:S01]  /*2c90*/  UMOV UR23, 0x8400490 ;  /* 0x0840049000177882 */ /* 0x000fe20000000000 */
[----:B------:R-:W-:Y:S01]  /*2ca0*/  UMOV UR20, 0x0 ;  /* 0x0000000000147882 */ /* 0x000fe20000000000 */
[----:B------:R-:W-:Y:S01]  /*2cb0*/  UMOV UR21, 0x8400490 ;  /* 0x0840049000157882 */ /* 0x000fe20000000000 */
[----:B--2---:R-:W-:Y:S01]  /*2cc0*/  ULEA UR6, UR6, UR4, 0x18 ;  /* 0x0000000406067291 */ /* 0x004fe2000f8ec0ff */
[----:B------:R-:W2:Y:S03]  /*2cd0*/  LDCU UR4, c[0x0][0x38c] ;  /* 0x00007180ff0477ac */ /* 0x000ea60008000800 */
[----:B------:R-:W-:-:S02]  /*2ce0*/  UIADD3 UR11, UPT, UPT, UR6, 0x10800, URZ ;  /* 0x00010800060b7890 */ /* 0x000fc4000fffe0ff */
[----:B----4-:R-:W-:-:S03]  /*2cf0*/  UIADD3 UR7, UPT, UPT, UR7, 0x1f, URZ ;  /* 0x0000001f07077890 */ /* 0x010fc6000fffe0ff */
[----:B-1----:R-:W1:Y:S01]  /*2d00*/  LDS R0, [UR6+0x110] ;  /* 0x00011006ff007984 */ /* 0x002e620008000800 */
[----:B------:R-:W-:Y:S02]  /*2d10*/  UIADD3 UR12, UPT, UPT, UR6, 0x16800, URZ ;  /* 0x00016800060c7890 */ /* 0x000fe4000fffe0ff */
[----:B------:R-:W-:Y:S02]  /*2d20*/  USHF.R.S32.HI UR5, URZ, 0x1f, UR7 ;  /* 0x0000001fff057899 */ /* 0x000fe40008011407 */
[----:B------:R-:W-:Y:S02]  /*2d30*/  USHF.R.U32.HI UR11, URZ, 0x4, UR11 ;  /* 0x00000004ff0b7899 */ /* 0x000fe4000801160b */
[----:B------:R-:W-:Y:S02]  /*2d40*/  ULEA.HI UR5, UR5, UR7, URZ, 0x5 ;  /* 0x0000000705057291 */ /* 0x000fe4000f8f28ff */
[----:B------:R-:W-:Y:S02]  /*2d50*/  USHF.R.U32.HI UR12, URZ, 0x4, UR12 ;  /* 0x00000004ff0c7899 */ /* 0x000fe4000801160c */
[----:B------:R-:W-:-:S02]  /*2d60*/  USHF.R.S32.HI UR5, URZ, 0x5, UR5 ;  /* 0x00000005ff057899 */ /* 0x000fc40008011405 */
[----:B------:R-:W-:Y:S02]  /*2d70*/  ULOP3.LUT UR11, UR11, 0x3fff, URZ, 0xc0, !UPT ;  /* 0x00003fff0b0b7892 */ /* 0x000fe4000f8ec0ff */
[----:B------:R-:W-:Y:S02]  /*2d80*/  UISETP.LT.AND UP0, UPT, UR5, 0x1, UPT ;  /* 0x000000010500788c */ /* 0x000fe4000bf01270 */
[----:B------:R-:W-:Y:S02]  /*2d90*/  ULOP3.LUT UR12, UR12, 0x3fff, URZ, 0xc0, !UPT ;  /* 0x00003fff0c0c7892 */ /* 0x000fe4000f8ec0ff */
[----:B------:R-:W-:Y:S02]  /*2da0*/  USEL UR10, UR5, 0x1, !UP0 ;  /* 0x00000001050a7887 */ /* 0x000fe4000c000000 */
[----:B------:R-:W-:Y:S02]  /*2db0*/  ULOP3.LUT UR11, UR11, 0x10000, URZ, 0xfc, !UPT ;  /* 0x000100000b0b7892 */ /* 0x000fe4000f8efcff */
[----:B------:R-:W-:-:S02]  /*2dc0*/  ULOP3.LUT UR12, UR12, 0x10000, URZ, 0xfc, !UPT ;  /* 0x000100000c0c7892 */ /* 0x000fc4000f8efcff */
[----:B------:R-:W-:Y:S02]  /*2dd0*/  UIADD3 UR10, UPT, UPT, -UR10, URZ, URZ ;  /* 0x000000ff0a0a7290 */ /* 0x000fe4000fffe1ff */
[----:B--2---:R-:W-:Y:S01]  /*2de0*/  UISETP.GE.AND UP3, UPT, UR4, 0x1, UPT ;  /* 0x000000010400788c */ /* 0x004fe2000bf66270 */
[----:B-1----:R-:W-:-:S15]  /*2df0*/  R2UR UR19, R0 ;  /* 0x00000000001372ca */ /* 0x002fde00000e0000 */
.L_x_58:
[----:B------:R-:W-:Y:S02]  /*2e00*/  LEA R0, R10, UR6, 0x3 ;  /* 0x000000060a007c11 */ /* 0x000fe4000f8e18ff */
[----:B------:R-:W-:Y:S02]  /*2e10*/  SHF.L.U32 R5, R9, 0x1f, RZ ;  /* 0x0000001f09057819 */ /* 0x000fe400000006ff */
[----:B------:R-:W-:Y:S01]  /*2e20*/  PLOP3.LUT P0, PT, PT, PT, UP3, 0x80, 0x8 ;  /* 0x000000000008781c */ /* 0x000fe20003f0f038 */
[----:B------:R-:W-:Y:S01]  /*2e30*/  VIADD R3, R0, 0x90 ;  /* 0x0000009000037836 */ /* 0x000fe20000000000 */
[----:B-1----:R-:W1:Y:S02]  /*2e40*/  SYNCS.PHASECHK.TRANS64.TRYWAIT P1, [R0+URZ+0x80], R5 ;  /* 0x00008005000075a7 */ /* 0x002e6400080211ff */
[----:B-1--4-:R-:W-:Y:S09]  /*2e50*/  @!P1 BRA `(.L_x_52) ;  /* 0x0000008000009947 */ /* 0x012ff20003800000 */
.L_x_141:
[----:B------:R-:W-:Y:S01]  /*2e60*/  LEA R4, R10, UR6, 0x4 ;  /* 0x000000060a047c11 */ /* 0x000fe2000f8e20ff */
[----:B------:R-:W-:Y:S01]  /*2e70*/  @UP3 ULEA UR4, UR17, UR6, 0x3 ;  /* 0x0000000611043291 */ /* 0x000fe2000f8e18ff */
[----:B------:R-:W-:Y:S01]  /*2e80*/  PLOP3.LUT P2, PT, PT, PT, PT, 0x80, 0x8 ;  /* 0x000000000008781c */ /* 0x000fe20003f4f070 */
[----:B------:R-:W-:Y:S01]  /*2e90*/  ULEA UR8, UR18, UR6, 0x3 ;  /* 0x0000000612087291 */ /* 0x000fe2000f8e18ff */
[----:B------:R-:W-:Y:S01]  /*2ea0*/  PRMT R3, RZ, 0x654, R3 ;  /* 0x00000654ff037816 */ /* 0x000fe20000000003 */
[----:B------:R-:W-:Y:S01]  /*2eb0*/  ULEA UR9, UR18, UR19, 0x8 ;  /* 0x0000001312097291 */ /* 0x000fe2000f8e40ff */
[----:B-1----:R-:W1:Y:S01]  /*2ec0*/  LDS.128 R4, [R4+0xf0] ;  /* 0x0000f00004047984 */ /* 0x002e620000000c00 */
[----:B------:R-:W-:Y:S02]  /*2ed0*/  @P0 SHF.L.U32 R2, R8, 0x1f, RZ ;  /* 0x0000001f08020819 */ /* 0x000fe400000006ff */
[----:B------:R-:W-:Y:S01]  /*2ee0*/  SHF.L.U32 R0, R11, 0x1f, RZ ;  /* 0x0000001f0b007819 */ /* 0x000fe200000006ff */
[----:B------:R-:W-:Y:S01]  /*2ef0*/  @!PT LDS RZ, [RZ] ;  /* 0x00000000fffff984 */ /* 0x000fe20000000800 */
[----:B------:R-:W-:Y:S01]  /*2f00*/  @!PT LDS RZ, [RZ] ;  /* 0x00000000fffff984 */ /* 0x000fe20000000800 */
[----:B------:R-:W-:Y:S01]  /*2f10*/  @!PT LDS RZ, [RZ] ;  /* 0x00000000fffff984 */ /* 0x000fe20000000800 */
[----:B------:R-:W-:Y:S01]  /*2f20*/  @!PT LDS RZ, [RZ] ;  /* 0x00000000fffff984 */ /* 0x000fe20000000800 */
[----:B------:R2:W-:Y:S06]  /*2f30*/  MEMBAR.ALL.CTA ;  /* 0x0000000000007992 */ /* 0x0005ec0000008000 */
[----:B--2---:R-:W2:Y:S02]  /*2f40*/  FENCE.VIEW.ASYNC.S ;  /* 0x00000000000073c6 */ /* 0x004ea40000000000 */
[----:B--2---:R2:W-:Y:S01]  /*2f50*/  SYNCS.ARRIVE.TRANS64.RED.A1T0 RZ, [R3+URZ], RZ ;  /* 0x000000ff03ff79a7 */ /* 0x0045e200081004ff */
[----:B------:R2:W4:Y:S01]  /*2f60*/  @P0 SYNCS.PHASECHK.TRANS64.TRYWAIT P2, [UR4], R2 ;  /* 0x00000002ff0005a7 */ /* 0x0005220008041104 */
[----:B-1----:R-:W-:Y:S01]  /*2f70*/  LOP3.LUT P1, RZ, R6, 0x1, RZ, 0xc0, !PT ;  /* 0x0000000106ff7812 */ /* 0x002fe2000782c0ff */
[----:B------:R-:W1:Y:S02]  /*2f80*/  SYNCS.PHASECHK.TRANS64.TRYWAIT P0, [UR8+0xb0], R0 ;  /* 0x0000b000ff0075a7 */ /* 0x000e640008001108 */
[----:B-12-4-:R-:W-:Y:S10]  /*2f90*/  @!P0 BRA `(.L_x_53) ;  /* 0x0000007c00c48947 */ /* 0x016ff40003800000 */
.L_x_143:
[----:B------:R-:W-:Y:S01]  /*2fa0*/  IADD3 R10, PT, PT, R10, 0x1, RZ ;  /* 0x000000010a0a7810 */ /* 0x000fe20007ffe0ff */
[----:B------:R-:W-:Y:S06]  /*2fb0*/  BRA.U !UP3, `(.L_x_54) ;  /* 0x000000010b987547 */ /* 0x000fec000b800000 */
[----:B------:R-:W-:Y:S01]  /*2fc0*/  UPLOP3.LUT UP4, UPT, UPT, UPT, UPT, 0x40, 0x4 ;  /* 0x000000000004789c */ /* 0x000fe20003f8e870 */
[----:B------:R-:W-:Y:S01]  /*2fd0*/  UMOV UR16, UR10 ;  /* 0x0000000a00107c82 */ /* 0x000fe20008000000 */
[----:B------:R-:W-:Y:S01]  /*2fe0*/  UMOV UR15, UR5 ;  /* 0x00000005000f7c82 */ /* 0x000fe20008000000 */
[----:B------:R-:W-:-:S08]  /*2ff0*/  UMOV UR14, UR17 ;  /* 0x00000011000e7c82 */ /* 0x000fd00008000000 */
.L_x_57:
[----:B------:R-:W-:Y:S02]  /*3000*/  UIADD3 UR16, UPT, UPT, UR16, 0x1, URZ ;  /* 0x0000000110107890 */ /* 0x000fe4000fffe0ff */
[----:B--2---:R-:W-:Y:S02]  /*3010*/  ULEA UR7, UR14, UR6, 0x3 ;  /* 0x000000060e077291 */ /* 0x004fe4000f8e18ff */
[----:B------:R-:W-:Y:S01]  /*3020*/  UISETP.NE.AND UP0, UPT, UR16, URZ, UPT ;  /* 0x000000ff1000728c */ /* 0x000fe2000bf05270 */
[----:B----4-:R-:W-:Y:S10]  /*3030*/  @P2 BRA `(.L_x_55) ;  /* 0x00000000000c2947 */ /* 0x010ff40003800000 */
[----:B-1----:R-:W-:Y:S04]  /*3040*/  SHF.L.U32 R3, R8, 0x1f, RZ ;  /* 0x0000001f08037819 */ /* 0x002fe800000006ff */
[----:B------:R-:W1:Y:S02]  /*3050*/  SYNCS.PHASECHK.TRANS64.TRYWAIT P0, [UR7], R3 ;  /* 0x00000003ff0075a7 */ /* 0x000e640008001107 */
[----:B-1----:R-:W-:Y:S05]  /*3060*/  @!P0 BRA `(.L_x_56) ;  /* 0x0000007c00a88947 */ /* 0x002fea0003800000 */
.L_x_55:
[----:B------:R-:W-:Y:S01]  /*3070*/  UISETP.NE.AND UP1, UPT, UR15, 0x1, UPT ;  /* 0x000000010f00788c */ /* 0x000fe2000bf25270 */
[----:B------:R-:W-:Y:S01]  /*3080*/  PLOP3.LUT P2, PT, PT, PT, PT, 0x80, 0x8 ;  /* 0x000000000008781c */ /* 0x000fe20003f4f070 */
[----:B------:R-:W-:Y:S02]  /*3090*/  UIADD3 UR17, UPT, UPT, UR14, 0x1, URZ ;  /* 0x000000010e117890 */ /* 0x000fe4000fffe0ff */
[----:B------:R-:W-:Y:S02]  /*30a0*/  ULEA UR24, UR14, UR12, 0xa ;  /* 0x0000000c0e187291 */ /* 0x000fe4000f8e50ff */
[----:B------:R-:W-:Y:S01]  /*30b0*/  UISETP.NE.AND UP2, UPT, UR17, 0x3, UPT ;  /* 0x000000031100788c */ /* 0x000fe2000bf45270 */
[----:B------:R-:W-:Y:S01]  /*30c0*/  PLOP3.LUT P0, PT, PT, PT, UP1, 0x80, 0x8 ;  /* 0x000000000008781c */ /* 0x000fe20003f0f018 */
[----:B------:R-:W-:Y:S02]  /*30d0*/  ULEA UR26, UR14, UR11, 0x9 ;  /* 0x0000000b0e1a7291 */ /* 0x000fe4000f8e48ff */
[----:B------:R-:W-:Y:S02]  /*30e0*/  USEL UR13, URZ, 0x1, UP2 ;  /* 0x00000001ff0d7887 */ /* 0x000fe40009000000 */
[----:B------:R-:W-:Y:S02]  /*30f0*/  USEL UR17, UR17, URZ, UP2 ;  /* 0x000000ff11117287 */ /* 0x000fe40009000000 */
[----:B------:R-:W-:Y:S02]  /*3100*/  UIADD3 UR30, UPT, UPT, UR24, 0x2, URZ ;  /* 0x00000002181e7890 */ /* 0x000fe4000fffe0ff */
[----:B------:R-:W-:Y:S01]  /*3110*/  @UP1 ULEA UR4, UR17, UR6, 0x3 ;  /* 0x0000000611041291 */ /* 0x000fe2000f8e18ff */
[----:B------:R-:W-:Y:S01]  /*3120*/  LOP3.LUT R8, R8, UR13, RZ, 0x3c, !PT ;  /* 0x0000000d08087c12 */ /* 0x000fe2000f8e3cff */
[----:B------:R-:W-:Y:S02]  /*3130*/  UIADD3 UR28, UPT, UPT, UR26, 0x2, URZ ;  /* 0x000000021a1c7890 */ /* 0x000fe4000fffe0ff */
[----:B------:R-:W-:Y:S01]  /*3140*/  UIADD3 UR7, UPT, UPT, UR7, 0x18, URZ ;  /* 0x0000001807077890 */ /* 0x000fe2000fffe0ff */
[----:B-1----:R-:W-:Y:S01]  /*3150*/  @P0 SHF.L.U32 R0, R8, 0x1f, RZ ;  /* 0x0000001f08000819 */ /* 0x002fe200000006ff */
[----:B------:R-:W-:Y:S01]  /*3160*/  UMOV UR25, 0x80004020 ;  /* 0x8000402000197882 */ /* 0x000fe20000000000 */
[----:B------:R-:W-:Y:S01]  /*3170*/  UMOV UR27, 0x80004020 ;  /* 0x80004020001b7882 */ /* 0x000fe20000000000 */
[----:B------:R-:W-:Y:S01]  /*3180*/  UMOV UR31, 0x80004020 ;  /* 0x80004020001f7882 */ /* 0x000fe20000000000 */
[----:B------:R2:W4:Y:S01]  /*3190*/  @P0 SYNCS.PHASECHK.TRANS64.TRYWAIT P2, [UR4], R0 ;  /* 0x00000000ff0005a7 */ /* 0x0005220008041104 */
[----:B------:R-:W-:Y:S01]  /*31a0*/  UIADD3 UR15, UPT, UPT, UR15, -0x1, URZ ;  /* 0xffffffff0f0f7890 */ /* 0x000fe2000fffe0ff */
[----:B------:R2:W-:Y:S01]  /*31b0*/  UTCHMMA gdesc[UR26], gdesc[UR24], tmem[UR9], tmem[UR22], idesc[UR23], UP4 ;  /* 0x00ff16181a0075ea */ /* 0x0005e2000a000009 */
[----:B------:R-:W-:Y:S01]  /*31c0*/  UPLOP3.LUT UP4, UPT, UPT, UPT, UPT, 0x80, 0x8 ;  /* 0x000000000008789c */ /* 0x000fe20003f8f070 */
[----:B------:R-:W-:Y:S01]  /*31d0*/  UMOV UR29, 0x80004020 ;  /* 0x80004020001d7882 */ /* 0x000fe20000000000 */
[----:B------:R-:W-:Y:S01]  /*31e0*/  UMOV UR14, UR17 ;  /* 0x00000011000e7c82 */ /* 0x000fe20008000000 */
[----:B------:R2:W-:Y:S01]  /*31f0*/  UTCHMMA gdesc[UR28], gdesc[UR30], tmem[UR9], tmem[UR20], idesc[UR21], UPT ;  /* 0x00ff141e1c0075ea */ /* 0x0005e2000b800009 */
[----:B------:R2:W-:Y:S01]  /*3200*/  UTCBAR [UR7], URZ ;  /* 0x000000ff070073e9 */ /* 0x0005e200080000ff */
[----:B------:R-:W-:Y:S06]  /*3210*/  BRA.U UP0, `(.L_x_57) ;  /* 0xfffffffd00787547 */ /* 0x000fec000b83ffff */
.L_x_54:
[----:B------:R-:W-:Y:S01]  /*3220*/  UIADD3 UR18, UPT, UPT, UR18, 0x1, URZ ;  /* 0x0000000112127890 */ /* 0x000fe2000fffe0ff */
[C---:B------:R-:W-:Y:S01]  /*3230*/  ISETP.NE.AND P0, PT, R10.reuse, 0x2, PT ;  /* 0x000000020a00780c */ /* 0x040fe20003f05270 */
[----:B------:R-:W-:Y:S02]  /*3240*/  UIADD3 UR8, UPT, UPT, UR8, 0xa0, URZ ;  /* 0x000000a008087890 */ /* 0x000fe4000fffe0ff */
[----:B------:R-:W-:Y:S01]  /*3250*/  UISETP.NE.AND UP0, UPT, UR18, 0x2, UPT ;  /* 0x000000021200788c */ /* 0x000fe2000bf05270 */
[----:B-12---:R-:W-:Y:S02]  /*3260*/  SEL R0, RZ, 0x1, P0 ;  /* 0x00000001ff007807 */ /* 0x006fe40000000000 */
[----:B------:R-:W-:Y:S01]  /*3270*/  SEL R10, R10, RZ, P0 ;  /* 0x000000ff0a0a7207 */ /* 0x000fe20000000000 */
[----:B------:R-:W-:Y:S01]  /*3280*/  USEL UR4, URZ, 0x1, UP0 ;  /* 0x00000001ff047887 */ /* 0x000fe20008000000 */
[----:B------:R-:W-:Y:S01]  /*3290*/  LOP3.LUT R9, R9, R0, RZ, 0x3c, !PT ;  /* 0x0000000009097212 */ /* 0x000fe200078e3cff */
[----:B------:R-:W-:Y:S01]  /*32a0*/  USEL UR18, UR18, URZ, UP0 ;  /* 0x000000ff12127287 */ /* 0x000fe20008000000 */
[----:B------:R1:W-:Y:S03]  /*32b0*/  UTCBAR [UR8], URZ ;  /* 0x000000ff080073e9 */ /* 0x0003e600080000ff */
[----:B------:R-:W-:Y:S01]  /*32c0*/  LOP3.LUT R11, R11, UR4, RZ, 0x3c, !PT ;  /* 0x000000040b0b7c12 */ /* 0x000fe2000f8e3cff */
[----:B------:R-:W-:Y:S07]  /*32d0*/  @P1 BRA `(.L_x_58) ;  /* 0xfffffff800c81947 */ /* 0x000fee000383ffff */
[----:B------:R-:W2:Y:S01]  /*32e0*/  S2UR UR4, SR_CgaCtaId ;  /* 0x00000000000479c3 */ /* 0x000ea20000008800 */
[----:B------:R-:W-:Y:S01]  /*32f0*/  ELECT P0, URZ, PT ;  /* 0x0000000000ff782f */ /* 0x000fe20003800000 */
[----:B------:R-:W-:Y:S01]  /*3300*/  IMAD.MOV.U32 R0, RZ, RZ, 0x1 ;  /* 0x00000001ff007424 */ /* 0x000fe200078e00ff */
[----:B------:R-:W-:Y:S01]  /*3310*/  UIADD3 UR6, UPT, UPT, UR6, 0xb0, URZ ;  /* 0x000000b006067890 */ /* 0x000fe2000fffe0ff */
[----:B------:R-:W-:Y:S01]  /*3320*/  SHF.L.U32 R3, R11, 0x1f, RZ ;  /* 0x0000001f0b037819 */ /* 0x000fe200000006ff */
[----:B------:R-:W-:-:S03]  /*3330*/  UMOV UR5, 0x40 ;  /* 0x0000004000057882 */ /* 0x000fc60000000000 */
[----:B------:R-:W-:Y:S01]  /*3340*/  UVIRTCOUNT.DEALLOC.SMPOOL 0x80 ;  /* 0x000000800000784c */ /* 0x000fe20000000000 */
[----:B--2---:R-:W-:Y:S02]  /*3350*/  ULEA UR4, UR4, UR5, 0x18 ;  /* 0x0000000504047291 */ /* 0x004fe4000f8ec0ff */
[----:B------:R-:W-:-:S07]  /*3360*/  ULEA UR5, UR18, UR6, 0x3 ;  /* 0x0000000612057291 */ /* 0x000fce000f8e18ff */
[----:B------:R2:W-:Y:S02]  /*3370*/  @P0 STS.U8 [UR4+0x1c], R0 ;  /* 0x00001c00ff000988 */ /* 0x0005e40008000004 */
[----:B------:R-:W3:Y:S02]  /*3380*/  SYNCS.PHASECHK.TRANS64.TRYWAIT P0, [UR5], R3 ;  /* 0x00000003ff0075a7 */ /* 0x000ee40008001105 */
[----:B--23--:R-:W-:Y:S05]  /*3390*/  @!P0 BRA `(.L_x_59) ;  /* 0x0000007800f48947 */ /* 0x00cfea0003800000 */
.L_x_146:
[----:B------:R-:W-:-:S04]  /*33a0*/  UIADD3 UR7, UPT, UPT, UR18, 0x1, URZ ;  /* 0x0000000112077890 */ /* 0x000fc8000fffe0ff */
[----:B------:R-:W-:-:S04]  /*33b0*/  UISETP.NE.AND UP0, UPT, UR7, 0x2, UPT ;  /* 0x000000020700788c */ /* 0x000fc8000bf05270 */
[----:B------:R-:W-:Y:S02]  /*33c0*/  USEL UR5, URZ, 0x1, UP0 ;  /* 0x00000001ff057887 */ /* 0x000fe40008000000 */
[----:B------:R-:W-:-:S04]  /*33d0*/  USEL UR7, UR7, URZ, UP0 ;  /* 0x000000ff07077287 */ /* 0x000fc80008000000 */
[----:B------:R-:W-:Y:S01]  /*33e0*/  ULEA UR7, UR7, UR6, 0x3 ;  /* 0x0000000607077291 */ /* 0x000fe2000f8e18ff */
[----:B--2---:R-:W-:-:S04]  /*33f0*/  LOP3.LUT R3, R11, UR5, RZ, 0x3c, !PT ;  /* 0x000000050b037c12 */ /* 0x004fc8000f8e3cff */
[----:B------:R-:W-:-:S04]  /*3400*/  SHF.L.U32 R3, R3, 0x1f, RZ ;  /* 0x0000001f03037819 */ /* 0x000fc800000006ff */
[----:B------:R-:W2:Y:S02]  /*3410*/  SYNCS.PHASECHK.TRANS64.TRYWAIT P0, [UR7], R3 ;  /* 0x00000003ff0075a7 */ /* 0x000ea40008001107 */
[----:B--2---:R-:W-:Y:S05]  /*3420*/  @!P0 BRA `(.L_x_60) ;  /* 0x0000007800e88947 */ /* 0x004fea0003800000 */
.L_x_148:
[----:B------:R-:W-:Y:S01]  /*3430*/  NOP ;  /* 0x0000000000007918 */ /* 0x000fe20000000000 */
[----:B--2---:R-:W2:Y:S01]  /*3440*/  LDS R0, [UR4+0x14] ;  /* 0x00001404ff007984 */ /* 0x004ea20008000800 */
[----:B------:R-:W-:Y:S01]  /*3450*/  ULOP3.LUT UR6, UR19, 0xffff, URZ, 0xc0, !UPT ;  /* 0x0000ffff13067892 */ /* 0x000fe2000f8ec0ff */
[----:B-1----:R-:W-:Y:S01]  /*3460*/  UMOV UR8, 0xffff ;  /* 0x0000ffff00087882 */ /* 0x002fe20000000000 */
[----:B------:R-:W-:Y:S02]  /*3470*/  UMOV UR5, 0x1 ;  /* 0x0000000100057882 */ /* 0x000fe40000000000 */
[----:B------:R-:W-:-:S04]  /*3480*/  USHF.R.U32.HI UR6, URZ, 0x5, UR6 ;  /* 0x00000005ff067899 */ /* 0x000fc80008011606 */
[----:B------:R-:W-:Y:S02]  /*3490*/  USHF.L.U32 UR8, UR8, UR6, URZ ;  /* 0x0000000608087299 */ /* 0x000fe400080006ff */
[----:B------:R-:W-:-:S04]  /*34a0*/  USHF.L.U32 UR5, UR5, UR6, URZ ;  /* 0x0000000605057299 */ /* 0x000fc800080006ff */
[----:B--2---:R-:W-:-:S04]  /*34b0*/  LOP3.LUT R0, R0, UR8, RZ, 0xc0, !PT ;  /* 0x0000000800007c12 */ /* 0x004fc8000f8ec0ff */
[----:B------:R-:W-:-:S13]  /*34c0*/  ISETP.NE.AND P0, PT, R0, UR8, PT ;  /* 0x0000000800007c0c */ /* 0x000fda000bf05270 */
[----:B------:R-:W-:Y:S05]  /*34d0*/  @P0 BRA `(.L_x_61) ;  /* 0x0000000000580947 */ /* 0x000fea0003800000 */
[----:B------:R-:W1:Y:S02]  /*34e0*/  LDS R0, [UR4+0x18] ;  /* 0x00001804ff007984 */ /* 0x000e640008000800 */
[----:B-1----:R-:W-:-:S04]  /*34f0*/  LOP3.LUT R0, R0, UR5, RZ, 0xc0, !PT ;  /* 0x0000000500007c12 */ /* 0x002fc8000f8ec0ff */
[----:B------:R-:W-:-:S13]  /*3500*/  ISETP.NE.AND P0, PT, R0, UR5, PT ;  /* 0x0000000500007c0c */ /* 0x000fda000bf05270 */
[----:B------:R-:W-:Y:S05]  /*3510*/  @P0 BRA `(.L_x_62) ;  /* 0x00000000003c0947 */ /* 0x000fea0003800000 */
[----:B------:R-:W1:Y:S01]  /*3520*/  S2R R2, SR_LANEID ;  /* 0x0000000000027919 */ /* 0x000e620000000000 */
[----:B------:R-:W-:Y:S01]  /*3530*/  ULOP3.LUT UR8, URZ, UR8, URZ, 0x33, !UPT ;  /* 0x00000008ff087292 */ /* 0x000fe2000f8e33ff */
[----:B------:R-:W-:Y:S01]  /*3540*/  LOP3.LUT R4, RZ, UR5, RZ, 0x33, !PT ;  /* 0x00000005ff047c12 */ /* 0x000fe2000f8e33ff */
[----:B------:R-:W-:Y:S02]  /*3550*/  VOTEU.ANY UR7, UPT, PT ;  /* 0x0000000000077886 */ /* 0x000fe400038e0100 */
[----:B------:R-:W-:Y:S01]  /*3560*/  UFLO.U32 UR7, UR7 ;  /* 0x00000007000772bd */ /* 0x000fe200080e0000 */
[----:B------:R-:W2:Y:S01]  /*3570*/  REDUX UR5, R4 ;  /* 0x00000000040573c4 */ /* 0x000ea20000000000 */
[----:B------:R-:W-:-:S06]  /*3580*/  IMAD.U32 R0, RZ, RZ, UR8 ;  /* 0x00000008ff007e24 */ /* 0x000fcc000f8e00ff */
[----:B------:R3:W-:Y:S01]  /*3590*/  UTCATOMSWS.AND URZ, UR8 ;  /* 0x0000000800ff79e3 */ /* 0x0007e20008000000 */
[----:B------:R-:W4:Y:S01]  /*35a0*/  REDUX UR6, R0 ;  /* 0x00000000000673c4 */ /* 0x000f220000000000 */
[----:B-1----:R-:W-:Y:S01]  /*35b0*/  ISETP.EQ.U32.AND P0, PT, R2, UR7, PT ;  /* 0x0000000702007c0c */ /* 0x002fe2000bf02070 */
[----:B--2---:R-:W-:Y:S01]  /*35c0*/  IMAD.U32 R2, RZ, RZ, UR5 ;  /* 0x00000005ff027e24 */ /* 0x004fe2000f8e00ff */
[----:B----4-:R-:W-:-:S11]  /*35d0*/  MOV R3, UR6 ;  /* 0x0000000600037c02 */ /* 0x010fd60008000f00 */
[----:B------:R3:W-:Y:S04]  /*35e0*/  @P0 ATOMS.AND RZ, [UR4+0x14], R3 ;  /* 0x00001403ffff098c */ /* 0x0007e8000a800004 */
[----:B------:R3:W-:Y:S01]  /*35f0*/  @P0 ATOMS.AND RZ, [UR4+0x18], R2 ;  /* 0x00001802ffff098c */ /* 0x0007e2000a800004 */
[----:B------:R-:W-:Y:S05]  /*3600*/  BRA `(.L_x_63) ;  /* 0x0000000000147947 */ /* 0x000fea0003800000 */
.L_x_62:
[----:B------:R-:W-:Y:S02]  /*3610*/  MOV R2, 0x3630 ;  /* 0x0000363000027802 */ /* 0x000fe40000000f00 */
[----:B----45:R-:W-:Y:S05]  /*3620*/  CALL.REL.NOINC `($__internal_0_$__cuda_sm10x_tcgen05_guardrail_trap_col_being_dealloced_not_returned_by_alloc) ;  /* 0x0000007c00d07944 */ /* 0x030fea0003c00000 */
[----:B------:R-:W-:Y:S05]  /*3630*/  BRA `(.L_x_63) ;  /* 0x0000000000087947 */ /* 0x000fea0003800000 */
.L_x_61:
[----:B------:R-:W-:Y:S02]  /*3640*/  MOV R2, 0x3660 ;  /* 0x0000366000027802 */ /* 0x000fe40000000f00 */
[----:B----45:R-:W-:Y:S05]  /*3650*/  CALL.REL.NOINC `($__internal_2_$__cuda_sm10x_tcgen05_guardrail_trap_unallocated_columns_being_dealloced) ;  /* 0x0000007c00dc7944 */ /* 0x030fea0003c00000 */
.L_x_63:
[----:B------:R-:W-:Y:S01]  /*3660*/  NOP ;  /* 0x0000000000007918 */ /* 0x000fe20000000000 */
[----:B---3--:R-:W-:Y:S05]  /*3670*/  EXIT ;  /* 0x000000000000794d */ /* 0x008fea0003800000 */
.L_x_47:
[----:B------:R-:W-:-:S09]  /*3680*/  UISETP.NE.OR UP2, UPT, UR8, 0x3, !UP2 ;  /* 0x000000030800788c */ /* 0x000fd2000d745670 */
[----:B------:R-:W-:Y:S05]  /*3690*/  BRA.U UP2, `(.L_x_64) ;  /* 0x0000001102147547 */ /* 0x000fea000b800000 */
[----:B------:R-:W1:Y:S01]  /*36a0*/  LDC R0, c[0x0][0xb30] ;  /* 0x0002cc00ff007b82 */ /* 0x000e620000000800 */
[----:B------:R-:W2:Y:S01]  /*36b0*/  LDCU.64 UR8, c[0x0][0x888] ;  /* 0x00011100ff0877ac */ /* 0x000ea20008000a00 */
[----:B------:R-:W-:Y:S02]  /*36c0*/  HFMA2 R29, -RZ, RZ, 0, 0 ;  /* 0x00000000ff1d7431 */ /* 0x000fe400000001ff */
[----:B------:R-:W-:Y:S01]  /*36d0*/  IMAD.MOV.U32 R31, RZ, RZ, 0x1 ;  /* 0x00000001ff1f7424 */ /* 0x000fe200078e00ff */
[----:B------:R-:W-:Y:S01]  /*36e0*/  MOV R23, 0x4000 ;  /* 0x0000400000177802 */ /* 0x000fe20000000f00 */
[----:B------:R-:W4:Y:S01]  /*36f0*/  LDCU.64 UR4, c[0x0][0x890] ;  /* 0x00011200ff0477ac */ /* 0x000f220008000a00 */
[----:B------:R-:W-:Y:S01]  /*3700*/  IMAD.MOV.U32 R30, RZ, RZ, RZ ;  /* 0x000000ffff1e7224 */ /* 0x000fe200078e00ff */
[----:B------:R-:W3:Y:S01]  /*3710*/  LDC R19, c[0x0][0x370] ;  /* 0x0000dc00ff137b82 */ /* 0x000ee20000000800 */
[----:B------:R-:W-:Y:S01]  /*3720*/  UMOV UR7, 0x400 ;  /* 0x0000040000077882 */ /* 0x000fe20000000000 */
[----:B------:R-:W-:-:S02]  /*3730*/  UPLOP3.LUT UP1, UPT, UPT, UPT, UPT, 0x40, 0x4 ;  /* 0x000000000004789c */ /* 0x000fc40003f2e870 */
[----:B------:R-:W-:-:S04]  /*3740*/  ULEA UR7, UR37, UR7, 0x18 ;  /* 0x0000000725077291 */ /* 0x000fc8000f8ec0ff */
[----:B------:R-:W3:Y:S01]  /*3750*/  LDC R2, c[0x0][0xb0c] ;  /* 0x0002c300ff027b82 */ /* 0x000ee20000000800 */
[----:B------:R-:W-:Y:S02]  /*3760*/  UIADD3 UR13, UPT, UPT, UR7, 0x48, URZ ;  /* 0x00000048070d7890 */ /* 0x000fe4000fffe0ff */
[----:B--2---:R-:W-:Y:S02]  /*3770*/  UISETP.NE.U32.AND UP2, UPT, UR8, URZ, UPT ;  /* 0x000000ff0800728c */ /* 0x004fe4000bf45070 */
[----:B------:R-:W-:Y:S02]  /*3780*/  UIADD3 UR33, UPT, UPT, UR7, 0x30, URZ ;  /* 0x0000003007217890 */ /* 0x000fe4000fffe0ff */
[----:B----4-:R-:W-:Y:S01]  /*3790*/  UISETP.NE.U32.AND UP3, UPT, UR4, URZ, UPT ;  /* 0x000000ff0400728c */ /* 0x010fe2000bf65070 */
[----:B------:R-:W2:Y:S01]  /*37a0*/  LDC R18, c[0x0][0xb20] ;  /* 0x0002c800ff127b82 */ /* 0x000ea20000000800 */
[----:B-1----:R-:W-:Y:S01]  /*37b0*/  ISETP.NE.AND P1, PT, R0, 0x1, PT ;  /* 0x000000010000780c */ /* 0x002fe20003f25270 */
[----:B------:R-:W-:-:S02]  /*37c0*/  UISETP.NE.AND.EX UP2, UPT, UR9, URZ, UPT, UP2 ;  /* 0x000000ff0900728c */ /* 0x000fc4000bf45320 */
[----:B------:R-:W-:Y:S02]  /*37d0*/  UIADD3 UR25, UPT, UPT, UR7, 0x38, URZ ;  /* 0x0000003807197890 */ /* 0x000fe4000fffe0ff */
[----:B------:R-:W-:Y:S02]  /*37e0*/  UIADD3 UR17, UPT, UPT, UR7, 0x40, URZ ;  /* 0x0000004007117890 */ /* 0x000fe4000fffe0ff */
[----:B------:R-:W1:Y:S01]  /*37f0*/  LDC.64 R32, c[0x0][0x348] ;  /* 0x0000d200ff207b82 */ /* 0x000e620000000a00 */
[----:B------:R-:W-:Y:S02]  /*3800*/  UPRMT UR13, UR37, 0x654, UR13 ;  /* 0x00000654250d7896 */ /* 0x000fe4000800000d */
[----:B------:R-:W-:-:S05]  /*3810*/  UISETP.NE.AND.EX UP3, UPT, UR5, URZ, UPT, UP3 ;  /* 0x000000ff0500728c */ /* 0x000fca000bf65330 */
[----:B------:R-:W4:Y:S08]  /*3820*/  LDC.64 R16, c[0x0][0xb10] ;  /* 0x0002c400ff107b82 */ /* 0x000f300000000a00 */
[----:B------:R-:W1:Y:S08]  /*3830*/  LDC.64 R6, c[0x0][0xb18] ;  /* 0x0002c600ff067b82 */ /* 0x000e700000000a00 */
[----:B------:R-:W1:Y:S08]  /*3840*/  LDC.64 R4, c[0x0][0xb28] ;  /* 0x0002ca00ff047b82 */ /* 0x000e700000000a00 */
[----:B--23--:R-:W1:Y:S02]  /*3850*/  LDC R22, c[0x0][0x374] ;  /* 0x0000dd00ff167b82 */ /* 0x00ce640000000800 */
.L_x_75:
[C---:B------:R-:W-:Y:S02]  /*3860*/  LEA R0, R30.reuse, UR7, 0x3 ;  /* 0x000000071e007c11 */ /* 0x040fe4000f8e18ff */
[----:B------:R-:W-:Y:S02]  /*3870*/  SHF.L.U32 R3, R29, 0x1f, RZ ;  /* 0x0000001f1d037819 */ /* 0x000fe400000006ff */
[----:B------:R-:W-:Y:S02]  /*3880*/  LEA R24, R30, UR7, 0x4 ;  /* 0x000000071e187c11 */ /* 0x000fe4000f8e20ff */
[----:B--2---:R-:W2:Y:S02]  /*3890*/  SYNCS.PHASECHK.TRANS64.TRYWAIT P0, [R0+URZ+0x80], R3 ;  /* 0x00008003000075a7 */ /* 0x004ea400080011ff */
[----:B--2---:R-:W-:Y:S05]  /*38a0*/  @!P0 BRA `(.L_x_65) ;  /* 0x0000007400e08947 */ /* 0x004fea0003800000 */
.L_x_149:
[----:B------:R-:W-:Y:S01]  /*38b0*/  ISETP.GE.AND P0, PT, R72, 0x1, PT ;  /* 0x000000014800780c */ /* 0x000fe20003f06270 */
[----:B------:R-:W3:Y:S01]  /*38c0*/  LDS.128 R24, [R24+0xf0] ;  /* 0x0000f00018187984 */ /* 0x000ee20000000c00 */
[----:B--2---:R-:W-:Y:S01]  /*38d0*/  VIADD R0, R0, 0x90 ;  /* 0x0000009000007836 */ /* 0x004fe20000000000 */
[----:B------:R-:W-:Y:S01]  /*38e0*/  @!PT LDS RZ, [RZ] ;  /* 0x00000000fffff984 */ /* 0x000fe20000000800 */
[----:B------:R-:W-:Y:S01]  /*38f0*/  @!PT LDS RZ, [RZ] ;  /* 0x00000000fffff984 */ /* 0x000fe20000000800 */
[----:B------:R-:W-:Y:S01]  /*3900*/  @!PT LDS RZ, [RZ] ;  /* 0x00000000fffff984 */ /* 0x000fe20000000800 */
[----:B------:R-:W-:Y:S01]  /*3910*/  @!PT LDS RZ, [RZ] ;  /* 0x00000000fffff984 */ /* 0x000fe20000000800 */
[----:B------:R2:W-:Y:S06]  /*3920*/  MEMBAR.ALL.CTA ;  /* 0x0000000000007992 */ /* 0x0005ec0000008000 */
[----:B--2---:R-:W2:Y:S01]  /*3930*/  FENCE.VIEW.ASYNC.S ;  /* 0x00000000000073c6 */ /* 0x004ea20000000000 */
[----:B------:R-:W-:Y:S04]  /*3940*/  PRMT R0, RZ, 0x654, R0 ;  /* 0x00000654ff007816 */ /* 0x000fe80000000000 */
[----:B--2---:R2:W-:Y:S01]  /*3950*/  SYNCS.ARRIVE.TRANS64.RED.A1T0 RZ, [R0+URZ], RZ ;  /* 0x000000ff00ff79a7 */ /* 0x0045e200081004ff */
[----:B---3--:R-:W-:Y:S11]  /*3960*/  LOP3.LUT P3, RZ, R26, 0x1, RZ, 0xc0, !PT ;  /* 0x000000011aff7812 */ /* 0x008ff6000786c0ff */
[----:B------:R-:W-:Y:S02]  /*3970*/  @!UPT UIADD3 URZ, UPT, UPT, URZ, URZ, URZ ;  /* 0x000000fffffff290 */ /* 0x000fe4000fffe0ff */
[----:B------:R-:W-:Y:S02]  /*3980*/  @P3 MOV R13, R24 ;  /* 0x00000018000d3202 */ /* 0x000fe40000000f00 */
[----:B------:R-:W-:Y:S01]  /*3990*/  @P3 LOP3.LUT R8, R25, 0xffff, RZ, 0xc0, !PT ;  /* 0x0000ffff19083812 */ /* 0x000fe200078ec0ff */
[----:B--2---:R-:W-:Y:S06]  /*39a0*/  @!P0 BRA `(.L_x_66) ;  /* 0x0000000000a48947 */ /* 0x004fec0003800000 */
[----:B-1----:R-:W-:Y:S01]  /*39b0*/  IMAD.HI.U32 R35, R22, R7, RZ ;  /* 0x0000000716237227 */ /* 0x002fe200078e00ff */
[----:B------:R-:W-:Y:S02]  /*39c0*/  ISETP.NE.AND P0, PT, R6, 0x1, PT ;  /* 0x000000010600780c */ /* 0x000fe40003f05270 */
[----:B------:R-:W-:Y:S01]  /*39d0*/  ISETP.NE.AND P2, PT, R72, 0x1, PT ;  /* 0x000000014800780c */ /* 0x000fe20003f45270 */
[----:B----4-:R-:W-:Y:S01]  /*39e0*/  IMAD.HI.U32 R34, R19, R16, RZ ;  /* 0x0000001013227227 */ /* 0x010fe200078e00ff */
[----:B------:R-:W-:Y:S02]  /*39f0*/  SHF.R.U32.HI R35, RZ, R18, R35 ;  /* 0x00000012ff237219 */ /* 0x000fe40000011623 */
[----:B------:R-:W-:Y:S01]  /*3a00*/  ISETP.NE.AND P4, PT, R2, 0x1, PT ;  /* 0x000000010200780c */ /* 0x000fe20003f85270 */
[----:B------:R-:W-:Y:S01]  /*3a10*/  IMAD.HI.U32 R36, R13, R16, RZ ;  /* 0x000000100d247227 */ /* 0x000fe200078e00ff */
[----:B------:R-:W-:Y:S02]  /*3a20*/  SHF.R.U32.HI R34, RZ, R17, R34 ;  /* 0x00000011ff227219 */ /* 0x000fe40000011622 */
[----:B------:R-:W-:Y:S01]  /*3a30*/  SEL R3, R22, R35, !P0 ;  /* 0x0000002316037207 */ /* 0x000fe20004000000 */
[C---:B------:R-:W-:Y:S01]  /*3a40*/  IMAD.HI.U32 R35, R8.reuse, R7, RZ ;  /* 0x0000000708237227 */ /* 0x040fe200078e00ff */
[----:B------:R-:W-:Y:S02]  /*3a50*/  SEL R11, R19, R34, !P4 ;  /* 0x00000022130b7207 */ /* 0x000fe40006000000 */
[----:B------:R-:W-:Y:S01]  /*3a60*/  SHF.R.U32.HI R36, RZ, R17, R36 ;  /* 0x00000011ff247219 */ /* 0x000fe20000011624 */
[----:B------:R-:W-:Y:S01]  /*3a70*/  IMAD.HI.U32 R38, R3, R4, RZ ;  /* 0x0000000403267227 */ /* 0x000fe200078e00ff */
[----:B------:R-:W-:Y:S03]  /*3a80*/  SHF.R.U32.HI R35, RZ, R18, R35 ;  /* 0x00000012ff237219 */ /* 0x000fe60000011623 */
[----:B------:R-:W-:Y:S01]  /*3a90*/  IMAD.HI.U32 R34, R11, R4, RZ ;  /* 0x000000040b227227 */ /* 0x000fe200078e00ff */
[----:B------:R-:W-:Y:S02]  /*3aa0*/  @P2 SHF.R.U32.HI R3, RZ, R5, R38 ;  /* 0x00000005ff032219 */ /* 0x000fe40000011626 */
[----:B------:R-:W-:Y:S02]  /*3ab0*/  SEL R9, R8, R35, !P0 ;  /* 0x0000002308097207 */ /* 0x000fe40004000000 */
[----:B------:R-:W-:Y:S01]  /*3ac0*/  @P2 SHF.R.U32.HI R11, RZ, R5, R34 ;  /* 0x00000005ff0b2219 */ /* 0x000fe20000011622 */
[C---:B------:R-:W-:Y:S01]  /*3ad0*/  IMAD R10, R72.reuse, R3, RZ ;  /* 0x00000003480a7224 */ /* 0x040fe200078e02ff */
[----:B------:R-:W-:Y:S01]  /*3ae0*/  SEL R3, R13, R36, !P4 ;  /* 0x000000240d037207 */ /* 0x000fe20006000000 */
[C---:B------:R-:W-:Y:S03]  /*3af0*/  IMAD.HI.U32 R14, R9.reuse, R4, RZ ;  /* 0x00000004090e7227 */ /* 0x040fe600078e00ff */
[----:B------:R-:W-:Y:S01]  /*3b00*/  ISETP.GE.AND P0, PT, R9, R10, PT ;  /* 0x0000000a0900720c */ /* 0x000fe20003f06270 */
[C---:B------:R-:W-:Y:S01]  /*3b10*/  IMAD R12, R72.reuse, R11, RZ ;  /* 0x0000000b480c7224 */ /* 0x040fe200078e02ff */
[-C--:B------:R-:W-:Y:S04]  /*3b20*/  SHF.R.U32.HI R14, RZ, R5.reuse, R14 ;  /* 0x00000005ff0e7219 */ /* 0x080fe8000001160e */
[----:B------:R-:W-:Y:S02]  /*3b30*/  ISETP.GE.OR P0, PT, R3, R12, P0 ;  /* 0x0000000c0300720c */ /* 0x000fe40000706670 */
[----:B------:R-:W-:Y:S05]  /*3b40*/  SEL R15, R9, R14, !P2 ;  /* 0x0000000e090f7207 */ /* 0x000fea0005000000 */
[----:B------:R-:W-:Y:S04]  /*3b50*/  IMAD.MOV R14, RZ, RZ, -R15 ;  /* 0x000000ffff0e7224 */ /* 0x000fe800078e0a0f */
[----:B------:R-:W-:Y:S02]  /*3b60*/  IMAD R14, R72, R14, R9 ;  /* 0x0000000e480e7224 */ /* 0x000fe400078e0209 */
[C---:B------:R-:W-:Y:S05]  /*3b70*/  @!P0 IMAD.HI.U32 R10, R3.reuse, R4, RZ ;  /* 0x00000004030a8227 */ /* 0x040fea00078e00ff */
[----:B------:R-:W-:Y:S04]  /*3b80*/  @!P0 SHF.R.U32.HI R10, RZ, R5, R10 ;  /* 0x00000005ff0a8219 */ /* 0x000fe8000001160a */
[----:B------:R-:W-:Y:S01]  /*3b90*/  @!P0 SEL R0, R3, R10, !P2 ;  /* 0x0000000a03008207 */ /* 0x000fe20005000000 */
[----:B------:R-:W-:Y:S03]  /*3ba0*/  IMAD.MOV R10, RZ, RZ, -R3 ;  /* 0x000000ffff0a7224 */ /* 0x000fe600078e0a03 */
[----:B------:R-:W-:Y:S01]  /*3bb0*/  @!P0 IADD3 R15, PT, PT, R15, -R0, RZ ;  /* 0x800000000f0f8210 */ /* 0x000fe20007ffe0ff */
[----:B------:R-:W-:Y:S01]  /*3bc0*/  @!P0 IMAD R0, R11, R14, R0 ;  /* 0x0000000e0b008224 */ /* 0x000fe200078e0200 */
[----:B------:R-:W-:Y:S01]  /*3bd0*/  IADD3 R11, PT, PT, -R9, RZ, RZ ;  /* 0x000000ff090b7210 */ /* 0x000fe20007ffe1ff */
[----:B------:R-:W-:Y:S02]  /*3be0*/  IMAD R13, R2, R10, R13 ;  /* 0x0000000a020d7224 */ /* 0x000fe400078e020d */
[----:B------:R-:W-:Y:S02]  /*3bf0*/  @!P0 IMAD R9, R15, R72, R3 ;  /* 0x000000480f098224 */ /* 0x000fe400078e0203 */
[----:B------:R-:W-:Y:S02]  /*3c00*/  @!P0 IMAD.MOV.U32 R3, RZ, RZ, R0 ;  /* 0x000000ffff038224 */ /* 0x000fe400078e0000 */
[----:B------:R-:W-:Y:S02]  /*3c10*/  IMAD R8, R6, R11, R8 ;  /* 0x0000000b06087224 */ /* 0x000fe400078e0208 */
[----:B------:R-:W-:Y:S02]  /*3c20*/  IMAD R13, R3, R2, R13 ;  /* 0x00000002030d7224 */ /* 0x000fe400078e020d */
[----:B------:R-:W-:Y:S02]  /*3c30*/  IMAD R8, R9, R6, R8 ;  /* 0x0000000609087224 */ /* 0x000fe400078e0208 */
.L_x_66:
[----:B------:R-:W-:Y:S05]  /*3c40*/  BRA.U UP1, `(.L_x_67) ;  /* 0x0000000101107547 */ /* 0x000fea000b800000 */
[----:B------:R-:W-:Y:S04]  /*3c50*/  MOV R0, UR6 ;  /* 0x0000000600007c02 */ /* 0x000fe80008000f00 */
[----:B------:R-:W-:Y:S04]  /*3c60*/  SHF.L.U32 R3, R0, 0x1f, RZ ;  /* 0x0000001f00037819 */ /* 0x000fe800000006ff */
[----:B------:R-:W2:Y:S02]  /*3c70*/  SYNCS.PHASECHK.TRANS64.TRYWAIT P0, [UR7+0x78], R3 ;  /* 0x00007803ff0075a7 */ /* 0x000ea40008001107 */
[----:B--2---:R-:W-:Y:S05]  /*3c80*/  @!P0 BRA `(.L_x_68) ;  /* 0x0000007000fc8947 */ /* 0x004fea0003800000 */
.L_x_67:
[----:B------:R-:W-:Y:S02]  /*3c90*/  R2UR UR35, R21 ;  /* 0x00000000152372ca */ /* 0x000fe400000e0000 */
[----:B------:R-:W-:Y:S02]  /*3ca0*/  R2UR UR34, R20 ;  /* 0x00000000142272ca */ /* 0x000fe400000e0000 */
[----:B------:R-:W-:Y:S02]  /*3cb0*/  ISETP.NE.U32.AND P2, PT, RZ, UR4, PT ;  /* 0x00000004ff007c0c */ /* 0x000fe4000bf45070 */
[----:B------:R-:W-:Y:S02]  /*3cc0*/  SHF.L.U32 R12, R31, 0x1f, RZ ;  /* 0x0000001f1f0c7819 */ /* 0x000fe400000006ff */
[----:B------:R-:W-:Y:S05]  /*3cd0*/  ISETP.NE.AND.EX P2, PT, RZ, UR5, PT, P2 ;  /* 0x00000005ff007c0c */ /* 0x000fea000bf45320 */
[----:B------:R-:W-:Y:S02]  /*3ce0*/  USHF.L.U32 UR35, UR35, 0x7, URZ ;  /* 0x0000000723237899 */ /* 0x000fe400080006ff */
[----:B------:R-:W-:Y:S01]  /*3cf0*/  USHF.L.U32 UR34, UR34, 0x8, URZ ;  /* 0x0000000822227899 */ /* 0x000fe200080006ff */
[----:B------:R-:W-:Y:S11]  /*3d00*/  BRA.U !UP3, `(.L_x_69) ;  /* 0x000000010b347547 */ /* 0x000ff6000b800000 */
[----:B------:R-:W-:Y:S01]  /*3d10*/  UPLOP3.LUT UP0, UPT, UPT, UPT, UP2, 0x80, 0x8 ;  /* 0x000000000008789c */ /* 0x000fe20003f0f020 */
[----:B--2---:R-:W-:Y:S02]  /*3d20*/  HFMA2 R0, -RZ, RZ, 0, 5.9604644775390625e-08 ;  /* 0x00000001ff007431 */ /* 0x004fe400000001ff */
[----:B------:R-:W-:Y:S03]  /*3d30*/  IMAD.MOV.U32 R155, RZ, RZ, 0x1 ;  /* 0x00000001ff9b7424 */ /* 0x000fe600078e00ff */
[----:B------:R-:W-:Y:S05]  /*3d40*/  PLOP3.LUT P0, PT, PT, PT, UP0, 0x80, 0x8 ;  /* 0x000000000008781c */ /* 0x000fea0003f0f008 */
[----:B------:R-:W2:Y:S01]  /*3d50*/  @UP0 LDCU.64 UR10, c[0x0][0x888] ;  /* 0x00011100ff0a07ac */ /* 0x000ea20008000a00 */
[----:B------:R-:W-:Y:S07]  /*3d60*/  @UP0 UIMAD UR8, UR36, UR4, URZ ;  /* 0x00000004240802a4 */ /* 0x000fee000f8e02ff */
[----:B------:R-:W-:Y:S01]  /*3d70*/  @!P0 PRMT R155, R0, 0x7610, R155 ;  /* 0x00007610009b8816 */ /* 0x000fe2000000009b */
[----:B--2---:R-:W-:Y:S03]  /*3d80*/  @UP0 UIMAD.WIDE UR10, UR8, 0x4, UR10 ;  /* 0x00000004080a08a5 */ /* 0x004fe6000f8e020a */
[----:B------:R-:W2:Y:S03]  /*3d90*/  @!UP0 LDCU UR8, c[0x0][0x880] ;  /* 0x00011000ff0887ac */ /* 0x000ea60008000800 */
[----:B------:R-:W-:Y:S01]  /*3da0*/  IMAD.U32 R10, RZ, RZ, UR10 ;  /* 0x0000000aff0a7e24 */ /* 0x000fe2000f8e00ff */
[----:B------:R-:W-:Y:S05]  /*3db0*/  MOV R11, UR11 ;  /* 0x0000000b000b7c02 */ /* 0x000fea0008000f00 */
[----:B-----5:R3:W5:Y:S02]  /*3dc0*/  @P0 LDG.E R81, desc[UR46][R10.64] ;  /* 0x0000002e0a510981 */ /* 0x020764000c1e1900 */
[----:B--23--:R-:W-:Y:S07]  /*3dd0*/  @!P0 IMAD.U32 R81, RZ, RZ, UR8 ;  /* 0x00000008ff518e24 */ /* 0x00cfee000f8e00ff */
.L_x_69:
[----:B-----5:R-:W-:Y:S01]  /*3de0*/  @!P2 FSETP.EQ.AND P0, PT, R81, RZ, PT ;  /* 0x000000ff5100a20b */ /* 0x020fe20003f02000 */
[----:B------:R-:W-:Y:S01]  /*3df0*/  @!UPT UIADD3 URZ, UPT, UPT, URZ, URZ, URZ ;  /* 0x000000fffffff290 */ /* 0x000fe2000fffe0ff */
[----:B------:R-:W-:Y:S11]  /*3e00*/  @!P2 BRA `(.L_x_70) ;  /* 0x000000000014a947 */ /* 0x000ff60003800000 */
[----:B------:R-:W-:Y:S02]  /*3e10*/  LOP3.LUT P2, RZ, R155, 0xff, RZ, 0xc0, !PT ;  /* 0x000000ff9bff7812 */ /* 0x000fe4000784c0ff */
[----:B------:R-:W-:Y:S04]  /*3e20*/  PLOP3.LUT P0, PT, PT, PT, UP0, 0x80, 0x8 ;  /* 0x000000000008781c */ /* 0x000fe80003f0f008 */
[----:B------:R-:W-:Y:S07]  /*3e30*/  PLOP3.LUT P0, PT, P0, PT, PT, 0x8, 0x80 ;  /* 0x000000000080781c */ /* 0x000fee000070e170 */
[----:B------:R-:W-:Y:S11]  /*3e40*/  @P2 FSETP.EQ.AND P0, PT, R81, RZ, PT ;  /* 0x000000ff5100220b */ /* 0x000ff60003f02000 */
[----:B------:R-:W-:Y:S02]  /*3e50*/  @!UPT UIADD3 URZ, UPT, UPT, URZ, URZ, URZ ;  /* 0x000000fffffff290 */ /* 0x000fe4000fffe0ff */
.L_x_70:
[----:B------:R-:W3:Y:S01]  /*3e60*/  SYNCS.PHASECHK.TRANS64.TRYWAIT P2, [UR7+0x50], R12 ;  /* 0x0000500cff0075a7 */ /* 0x000ee20008041107 */
[----:B------:R-:W-:Y:S04]  /*3e70*/  ELECT P4, URZ, PT ;  /* 0x0000000000ff782f */ /* 0x000fe80003880000 */
[----:B------:R-:W-:Y:S11]  /*3e80*/  PLOP3.LUT P4, PT, P0, P4, PT, 0xf2, 0x2f ;  /* 0x00000000002f781c */ /* 0x000ff60000789e72 */
[----:B------:R-:W-:Y:S02]  /*3e90*/  @!UPT UIADD3 URZ, UPT, UPT, URZ, URZ, URZ ;  /* 0x000000fffffff290 */ /* 0x000fe4000fffe0ff */
[----:B-1----:R-:W-:Y:S05]  /*3ea0*/  @!P4 IADD3 R9, P0, PT, R32, 0x580, RZ ;  /* 0x000005802009c810 */ /* 0x002fea0007f1e0ff */
[----:B--2---:R-:W-:Y:S01]  /*3eb0*/  @!P4 IMAD.X R0, RZ, RZ, R33, P0 ;  /* 0x000000ffff00c224 */ /* 0x004fe200000e0621 */
[----:B---3--:R-:W-:Y:S07]  /*3ec0*/  @!P2 BRA `(.L_x_71) ;  /* 0x000000700084a947 */ /* 0x008fee0003800000 */
.L_x_152:
[----:B------:R-:W-:Y:S01]  /*3ed0*/  @!P4 R2UR UR8, R0 ;  /* 0x000000000008c2ca */ /* 0x000fe200000e0000 */
[----:B------:R-:W-:Y:S01]  /*3ee0*/  VOTEU.ALL UP1, P4 ;  /* 0x0000000000ff7886 */ /* 0x000fe20002020000 */
[----:B------:R-:W-:Y:S01]  /*3ef0*/  @!P4 R2UR UR9, R9 ;  /* 0x000000000909c2ca */ /* 0x000fe200000e0000 */
[----:B------:R-:W-:Y:S01]  /*3f00*/  @!P4 IMAD.MOV.U32 R0, RZ, RZ, 0x4000 ;  /* 0x00004000ff00c424 */ /* 0x000fe200078e00ff */
[----:B------:R-:W-:Y:S01]  /*3f10*/  UMOV UR10, 0x0 ;  /* 0x00000000000a7882 */ /* 0x000fe20000000000 */
[----:B------:R-:W-:Y:S01]  /*3f20*/  UMOV UR11, 0x10000000 ;  /* 0x10000000000b7882 */ /* 0x000fe20000000000 */
[----:B------:R-:W-:Y:S01]  /*3f30*/  @!UP1 UIADD3 UR32, UPT, UPT, UR7, 0x400, URZ ;  /* 0x0000040007209890 */ /* 0x000fe2000fffe0ff */
[----:B------:R-:W-:Y:S01]  /*3f40*/  @!P4 IADD3 R9, P0, PT, R32, 0x580, RZ ;  /* 0x000005802009c810 */ /* 0x000fe20007f1e0ff */
[----:B------:R-:W-:Y:S05]  /*3f50*/  VOTEU.ALL UP1, P4 ;  /* 0x0000000000ff7886 */ /* 0x000fea0002020000 */
[----:B------:R-:W-:Y:S01]  /*3f60*/  IMAD.U32 R11, RZ, RZ, UR8 ;  /* 0x00000008ff0b7e24 */ /* 0x000fe2000f8e00ff */
[----:B------:R-:W-:Y:S01]  /*3f70*/  UPRMT UR8, UR37, 0x654, UR33 ;  /* 0x0000065425087896 */ /* 0x000fe20008000021 */
[----:B------:R-:W-:Y:S03]  /*3f80*/  IMAD.U32 R10, RZ, RZ, UR9 ;  /* 0x00000009ff0a7e24 */ /* 0x000fe6000f8e00ff */
[----:B------:R-:W-:Y:S02]  /*3f90*/  @!P4 R2UR UR15, R11 ;  /* 0x000000000b0fc2ca */ /* 0x000fe400000e0000 */
[----:B------:R-:W-:Y:S11]  /*3fa0*/  @!P4 R2UR UR14, R10 ;  /* 0x000000000a0ec2ca */ /* 0x000ff600000e0000 */
[----:B------:R-:W-:Y:S02]  /*3fb0*/  @!UPT UIADD3 URZ, UPT, UPT, URZ, URZ, URZ ;  /* 0x000000fffffff290 */ /* 0x000fe4000fffe0ff */
[----:B------:R2:W-:Y:S01]  /*3fc0*/  @!UP1 UTMALDG.3D [UR32], [UR14], desc[UR10] ;  /* 0x00000a200e0095b4 */ /* 0x0005e20008011000 */
[----:B------:R3:W-:Y:S01]  /*3fd0*/  @!P4 SYNCS.ARRIVE.TRANS64.RED.A0TR RZ, [UR7+0x30], R0 ;  /* 0x00003000ffffc9a7 */ /* 0x0007e20008300407 */
[----:B------:R-:W-:Y:S01]  /*3fe0*/  SYNCS.ARRIVE.TRANS64.RED.A1T0 RZ, [UR8], RZ ;  /* 0x000000ffffff79a7 */ /* 0x000fe20008100408 */
[----:B---3--:R-:W-:Y:S01]  /*3ff0*/  @!P4 IMAD.X R0, RZ, RZ, R33, P0 ;  /* 0x000000ffff00c224 */ /* 0x008fe200000e0621 */
[----:B------:R-:W3:Y:S02]  /*4000*/  SYNCS.PHASECHK.TRANS64.TRYWAIT P2, [UR7+0x58], R12 ;  /* 0x0000580cff0075a7 */ /* 0x000ee40008041107 */
[----:B--23--:R-:W-:Y:S05]  /*4010*/  @!P2 BRA `(.L_x_72) ;  /* 0x000000700048a947 */ /* 0x00cfea0003800000 */
.L_x_154:
        /* <DEDUP_REMOVED lines=8> */
[----:B------:R-:W-:Y:S01]  /*40a0*/  @!UP1 UIADD3 UR24, UPT, UPT, UR7, 0x4400, URZ ;  /* 0x0000440007189890 */ /* 0x000fe2000fffe0ff */
[----:B------:R-:W-:Y:S01]  /*40b0*/  VOTEU.ALL UP1, P4 ;  /* 0x0000000000ff7886 */ /* 0x000fe20002020000 */
[----:B------:R-:W-:Y:S01]  /*40c0*/  UMOV UR27, UR35 ;  /* 0x00000023001b7c82 */ /* 0x000fe20008000000 */
[----:B------:R-:W-:Y:S02]  /*40d0*/  UMOV UR28, UR36 ;  /* 0x00000024001c7c82 */ /* 0x000fe40008000000 */
[----:B------:R-:W-:Y:S01]  /*40e0*/  IMAD.U32 R11, RZ, RZ, UR8 ;  /* 0x00000008ff0b7e24 */ /* 0x000fe2000f8e00ff */
[----:B------:R-:W-:Y:S01]  /*40f0*/  UPRMT UR8, UR37, 0x654, UR25 ;  /* 0x0000065425087896 */ /* 0x000fe20008000019 */
[----:B------:R-:W-:Y:S02]  /*4100*/  IMAD.U32 R10, RZ, RZ, UR9 ;  /* 0x00000009ff0a7e24 */ /* 0x000fe4000f8e00ff */
[----:B------:R-:W-:Y:S01]  /*4110*/  @!P4 IMAD.X R20, RZ, RZ, R33, P0 ;  /* 0x000000ffff14c224 */ /* 0x000fe200000e0621 */
[----:B------:R-:W-:Y:S02]  /*4120*/  @!P4 R2UR UR15, R11 ;  /* 0x000000000b0fc2ca */ /* 0x000fe400000e0000 */
[----:B------:R-:W-:Y:S11]  /*4130*/  @!P4 R2UR UR14, R10 ;  /* 0x000000000a0ec2ca */ /* 0x000ff600000e0000 */
[----:B------:R-:W-:Y:S02]  /*4140*/  @!UPT UIADD3 URZ, UPT, UPT, URZ, URZ, URZ ;  /* 0x000000fffffff290 */ /* 0x000fe4000fffe0ff */
[----:B------:R2:W-:Y:S01]  /*4150*/  @!UP1 UTMALDG.3D [UR24], [UR14], desc[UR10] ;  /* 0x00000a180e0095b4 */ /* 0x0005e20008011000 */
[----:B------:R2:W-:Y:S01]  /*4160*/  @!P4 SYNCS.ARRIVE.TRANS64.RED.A0TR RZ, [UR7+0x38], R0 ;  /* 0x00003800ffffc9a7 */ /* 0x0005e20008300407 */
[----:B------:R-:W-:Y:S01]  /*4170*/  SYNCS.ARRIVE.TRANS64.RED.A1T0 RZ, [UR8], RZ ;  /* 0x000000ffffff79a7 */ /* 0x000fe20008100408 */
[----:B------:R-:W3:Y:S02]  /*4180*/  SYNCS.PHASECHK.TRANS64.TRYWAIT P2, [UR7+0x60], R12 ;  /* 0x0000600cff0075a7 */ /* 0x000ee40008041107 */
[----:B--23--:R-:W-:Y:S05]  /*4190*/  @!P2 BRA `(.L_x_73) ;  /* 0x000000700000a947 */ /* 0x00cfea0003800000 */
.L_x_156:
[----:B------:R-:W2:Y:S01]  /*41a0*/  LDC.64 R14, c[0x0][0xb10] ;  /* 0x0002c400ff0e7b82 */ /* 0x000ea20000000a00 */
[----:B------:R-:W-:Y:S01]  /*41b0*/  @!P4 R2UR UR8, R20 ;  /* 0x000000001408c2ca */ /* 0x000fe200000e0000 */
[----:B------:R-:W-:Y:S01]  /*41c0*/  VOTEU.ALL UP1, P4 ;  /* 0x0000000000ff7886 */ /* 0x000fe20002020000 */
[----:B------:R-:W-:Y:S01]  /*41d0*/  @!P4 R2UR UR9, R21 ;  /* 0x000000001509c2ca */ /* 0x000fe200000e0000 */
[----:B------:R-:W-:Y:S01]  /*41e0*/  UMOV UR10, 0x0 ;  /* 0x00000000000a7882 */ /* 0x000fe20000000000 */
[----:B------:R-:W-:Y:S03]  /*41f0*/  UMOV UR11, 0x10000000 ;  /* 0x10000000000b7882 */ /* 0x000fe60000000000 */
[----:B------:R-:W3:Y:S01]  /*4200*/  LDC.64 R10, c[0x0][0xb18] ;  /* 0x0002c600ff0a7b82 */ /* 0x000ee20000000a00 */
[----:B------:R-:W-:Y:S01]  /*4210*/  @!UP1 UIADD3 UR18, UPT, UPT, UR34, 0x80, URZ ;  /* 0x0000008022129890 */ /* 0x000fe2000fffe0ff */
[----:B------:R-:W-:Y:S01]  /*4220*/  @P3 SHF.R.U32.HI R28, RZ, 0x10, R25 ;  /* 0x00000010ff1c3819 */ /* 0x000fe20000011619 */
[----:B------:R-:W-:Y:S01]  /*4230*/  @!UP1 UIADD3 UR16, UPT, UPT, UR7, 0x8400, URZ ;  /* 0x0000840007109890 */ /* 0x000fe2000fffe0ff */
[----:B------:R-:W-:Y:S01]  /*4240*/  VIADD R30, R30, 0x1 ;  /* 0x000000011e1e7836 */ /* 0x000fe20000000000 */
[----:B------:R-:W-:Y:S03]  /*4250*/  VOTEU.ALL UP1, P4 ;  /* 0x0000000000ff7886 */ /* 0x000fe60002020000 */
[----:B------:R-:W5:Y:S01]  /*4260*/  @!P1 LDC R0, c[0x0][0xb20] ;  /* 0x0002c800ff009b82 */ /* 0x000f620000000800 */
[----:B------:R-:W-:Y:S01]  /*4270*/  UMOV UR19, UR35 ;  /* 0x0000002300137c82 */ /* 0x000fe20008000000 */
[----:B------:R-:W-:Y:S01]  /*4280*/  IMAD.U32 R21, RZ, RZ, UR8 ;  /* 0x00000008ff157e24 */ /* 0x000fe2000f8e00ff */
[----:B------:R-:W-:Y:S05]  /*4290*/  UMOV UR20, UR36 ;  /* 0x0000002400147c82 */ /* 0x000fea0008000000 */
[----:B-1----:R-:W1:Y:S01]  /*42a0*/  @!P1 LDC R3, c[0x0][0xb0c] ;  /* 0x0002c300ff039b82 */ /* 0x002e620000000800 */
[----:B------:R-:W-:Y:S01]  /*42b0*/  IMAD.U32 R20, RZ, RZ, UR9 ;  /* 0x00000009ff147e24 */ /* 0x000fe2000f8e00ff */
[----:B------:R-:W-:Y:S01]  /*42c0*/  UPRMT UR8, UR37, 0x654, UR17 ;  /* 0x0000065425087896 */ /* 0x000fe20008000011 */
[----:B------:R-:W-:Y:S03]  /*42d0*/  @!P4 R2UR UR15, R21 ;  /* 0x00000000150fc2ca */ /* 0x000fe600000e0000 */
[----:B------:R-:W-:Y:S01]  /*42e0*/  @!P4 R2UR UR14, R20 ;  /* 0x00000000140ec2ca */ /* 0x000fe200000e0000 */
[----:B------:R-:W-:Y:S11]  /*42f0*/  @!P4 IMAD.MOV.U32 R20, RZ, RZ, 0x4000 ;  /* 0x00004000ff14c424 */ /* 0x000ff600078e00ff */
[----:B------:R-:W-:Y:S01]  /*4300*/  @!UPT UIADD3 URZ, UPT, UPT, URZ, URZ, URZ ;  /* 0x000000fffffff290 */ /* 0x000fe2000fffe0ff */
[----:B------:R1:W-:Y:S01]  /*4310*/  @!UP1 UTMALDG.3D [UR16], [UR14], desc[UR10] ;  /* 0x00000a100e0095b4 */ /* 0x0003e20008011000 */
[----:B------:R1:W-:Y:S02]  /*4320*/  @!P4 SYNCS.ARRIVE.TRANS64.RED.A0TR RZ, [UR7+0x40], R20 ;  /* 0x00004014ffffc9a7 */ /* 0x0003e40008300407 */
[----:B-1----:R-:W-:Y:S01]  /*4330*/  @!P1 ISETP.NE.AND P2, PT, R3, 0x1, PT ;  /* 0x000000010300980c */ /* 0x002fe20003f45270 */
[C---:B--2---:R-:W-:Y:S01]  /*4340*/  @!P1 IMAD.HI.U32 R14, R13.reuse, R14, RZ ;  /* 0x0000000e0d0e9227 */ /* 0x044fe200078e00ff */
[----:B---3--:R-:W-:Y:S03]  /*4350*/  @!P1 ISETP.NE.AND P0, PT, R10, 0x1, PT ;  /* 0x000000010a00980c */ /* 0x008fe60003f05270 */
[C---:B------:R-:W-:Y:S01]  /*4360*/  @!P1 IMAD.HI.U32 R11, R8.reuse, R11, RZ ;  /* 0x0000000b080b9227 */ /* 0x040fe200078e00ff */
[----:B------:R-:W-:Y:S04]  /*4370*/  @!P1 SHF.R.U32.HI R14, RZ, R15, R14 ;  /* 0x0000000fff0e9219 */ /* 0x000fe8000001160e */
[----:B-----5:R-:W-:Y:S01]  /*4380*/  @!P1 SHF.R.U32.HI R9, RZ, R0, R11 ;  /* 0x00000000ff099219 */ /* 0x020fe2000001160b */
[----:B------:R-:W-:Y:S01]  /*4390*/  SYNCS.ARRIVE.TRANS64.RED.A1T0 RZ, [UR8], RZ ;  /* 0x000000ffffff79a7 */ /* 0x000fe20008100408 */
[----:B------:R-:W-:Y:S02]  /*43a0*/  @!P1 SEL R14, R13, R14, !P2 ;  /* 0x0000000e0d0e9207 */ /* 0x000fe40005000000 */
[----:B------:R-:W-:Y:S01]  /*43b0*/  @!P1 SEL R9, R8, R9, !P0 ;  /* 0x0000000908099207 */ /* 0x000fe20004000000 */
[----:B------:R-:W1:Y:S04]  /*43c0*/  SYNCS.PHASECHK.TRANS64.TRYWAIT P5, [UR7+0x68], R12 ;  /* 0x0000680cff0075a7 */ /* 0x000e6800080a1107 */
[----:B------:R-:W-:Y:S02]  /*43d0*/  @!P1 IMAD.IADD R0, R9, 0x1, -R14 ;  /* 0x0000000109009824 */ /* 0x000fe400078e0a0e */
[----:B------:R-:W-:Y:S02]  /*43e0*/  @!P1 IMAD.IADD R9, R14, 0x1, -R9 ;  /* 0x000000010e099824 */ /* 0x000fe400078e0a09 */
[----:B------:R-:W-:Y:S02]  /*43f0*/  @!P1 IMAD R13, R0, R3, R13 ;  /* 0x00000003000d9224 */ /* 0x000fe400078e020d */
[----:B------:R-:W-:Y:S01]  /*4400*/  @!P1 IMAD R8, R9, R10, R8 ;  /* 0x0000000a09089224 */ /* 0x000fe200078e0208 */
[----:B-1----:R-:W-:Y:S06]  /*4410*/  @!P5 BRA `(.L_x_74) ;  /* 0x0000006c0078d947 */ /* 0x002fec0003800000 */
.L_x_158:
[----:B-1----:R-:W-:Y:S01]  /*4420*/  @!P4 IADD3 R3, P0, PT, R32, 0x580, RZ ;  /* 0x000005802003c810 */ /* 0x002fe20007f1e0ff */
[----:B------:R-:W-:Y:S01]  /*4430*/  VOTEU.ALL UP1, P4 ;  /* 0x0000000000ff7886 */ /* 0x000fe20002020000 */
[----:B------:R-:W-:Y:S01]  /*4440*/  UMOV UR18, 0x0 ;  /* 0x0000000000127882 */ /* 0x000fe20000000000 */
[----:B------:R-:W-:Y:S01]  /*4450*/  UMOV UR19, 0x10000000 ;  /* 0x1000000000137882 */ /* 0x000fe20000000000 */
[----:B------:R-:W-:Y:S01]  /*4460*/  @!P4 R2UR UR9, R3 ;  /* 0x000000000309c2ca */ /* 0x000fe200000e0000 */
[----:B------:R-:W-:Y:S01]  /*4470*/  @!P4 IMAD.X R0, RZ, RZ, R33, P0 ;  /* 0x000000ffff00c224 */ /* 0x000fe200000e0621 */
[----:B------:R-:W-:Y:S01]  /*4480*/  @!UP1 UIADD3 UR10, UPT, UPT, UR34, 0xc0, URZ ;  /* 0x000000c0220a9890 */ /* 0x000fe2000fffe0ff */
[----:B------:R-:W-:Y:S01]  /*4490*/  ISETP.NE.AND P0, PT, R30, 0x2, PT ;  /* 0x000000021e00780c */ /* 0x000fe20003f05270 */
[----:B------:R-:W-:Y:S01]  /*44a0*/  UMOV UR11, UR35 ;  /* 0x00000023000b7c82 */ /* 0x000fe20008000000 */
[----:B------:R-:W-:Y:S01]  /*44b0*/  UMOV UR12, UR36 ;  /* 0x00000024000c7c82 */ /* 0x000fe20008000000 */
[----:B------:R-:W-:Y:S01]  /*44c0*/  @!P4 R2UR UR8, R0 ;  /* 0x000000000008c2ca */ /* 0x000fe200000e0000 */
[----:B------:R-:W-:Y:S01]  /*44d0*/  IMAD.IADD R20, R8, 0x1, R154 ;  /* 0x0000000108147824 */ /* 0x000fe200078e029a */
[----:B------:R-:W-:Y:S01]  /*44e0*/  @P3 R2UR UR36, R28 ;  /* 0x000000001c2432ca */ /* 0x000fe200000e0000 */
[----:B------:R-:W-:Y:S01]  /*44f0*/  IMAD.IADD R21, R13, 0x1, R156 ;  /* 0x000000010d157824 */ /* 0x000fe200078e029c */
[----:B------:R-:W-:Y:S02]  /*4500*/  SEL R0, RZ, 0x1, P0 ;  /* 0x00000001ff007807 */ /* 0x000fe40000000000 */
[----:B------:R-:W-:Y:S01]  /*4510*/  LOP3.LUT R31, R31, 0x1, RZ, 0x3c, !PT ;  /* 0x000000011f1f7812 */ /* 0x000fe200078e3cff */
[----:B------:R-:W-:Y:S01]  /*4520*/  IMAD.U32 R10, RZ, RZ, UR9 ;  /* 0x00000009ff0a7e24 */ /* 0x000fe2000f8e00ff */
[----:B------:R-:W-:Y:S01]  /*4530*/  @!UP1 UIADD3 UR9, UPT, UPT, UR7, 0x48, URZ ;  /* 0x0000004807099890 */ /* 0x000fe2000fffe0ff */
[----:B------:R-:W-:Y:S02]  /*4540*/  LOP3.LUT R29, R29, R0, RZ, 0x3c, !PT ;  /* 0x000000001d1d7212 */ /* 0x000fe400078e3cff */
[----:B------:R-:W-:Y:S02]  /*4550*/  SEL R30, R30, RZ, P0 ;  /* 0x000000ff1e1e7207 */ /* 0x000fe40000000000 */
[----:B------:R-:W-:Y:S01]  /*4560*/  IMAD.U32 R11, RZ, RZ, UR8 ;  /* 0x00000008ff0b7e24 */ /* 0x000fe2000f8e00ff */
[----:B------:R-:W-:Y:S01]  /*4570*/  @!P4 R2UR UR14, R10 ;  /* 0x000000000a0ec2ca */ /* 0x000fe200000e0000 */
[----:B------:R-:W-:Y:S01]  /*4580*/  @!UP1 UIADD3 UR8, UPT, UPT, UR7, 0xc400, URZ ;  /* 0x0000c40007089890 */ /* 0x000fe2000fffe0ff */
[----:B------:R-:W-:Y:S02]  /*4590*/  VOTEU.ALL UP1, P4 ;  /* 0x0000000000ff7886 */ /* 0x000fe40002020000 */
[----:B------:R-:W-:Y:S11]  /*45a0*/  @!P4 R2UR UR15, R11 ;  /* 0x000000000b0fc2ca */ /* 0x000ff600000e0000 */
[----:B------:R-:W-:Y:S02]  /*45b0*/  @!UPT UIADD3 URZ, UPT, UPT, URZ, URZ, URZ ;  /* 0x000000fffffff290 */ /* 0x000fe4000fffe0ff */
[----:B------:R2:W-:Y:S01]  /*45c0*/  @!UP1 UTMALDG.3D [UR8], [UR14], desc[UR18] ;  /* 0x000012080e0095b4 */ /* 0x0005e20008011000 */
[----:B------:R2:W-:Y:S01]  /*45d0*/  @!P4 SYNCS.ARRIVE.TRANS64.RED.A0TR RZ, [UR7+0x48], R23 ;  /* 0x00004817ffffc9a7 */ /* 0x0005e20008300407 */
[----:B------:R-:W-:Y:S01]  /*45e0*/  UPLOP3.LUT UP1, UPT, UPT, UPT, UPT, 0x80, 0x8 ;  /* 0x000000000008789c */ /* 0x000fe20003f2f070 */
[----:B------:R-:W-:Y:S01]  /*45f0*/  SYNCS.ARRIVE.TRANS64.RED.A1T0 RZ, [UR13], RZ ;  /* 0x000000ffffff79a7 */ /* 0x000fe2000810040d */
[----:B------:R-:W-:Y:S09]  /*4600*/  @P3 BRA `(.L_x_75) ;  /* 0xfffffff000943947 */ /* 0x000ff2000383ffff */
[----:B------:R-:W-:-:S04]  /*4610*/  SHF.L.U32 R3, R31, 0x1f, RZ ;  /* 0x0000001f1f037819 */ /* 0x000fc800000006ff */
[----:B------:R-:W1:Y:S02]  /*4620*/  SYNCS.PHASECHK.TRANS64.TRYWAIT P0, [UR7+0x50], R3 ;  /* 0x00005003ff0075a7 */ /* 0x000e640008001107 */
[----:B-1----:R-:W-:Y:S05]  /*4630*/  @!P0 BRA `(.L_x_76) ;  /* 0x0000006c00088947 */ /* 0x002fea0003800000 */
.L_x_160:
[----:B------:R-:W3:Y:S02]  /*4640*/  SYNCS.PHASECHK.TRANS64.TRYWAIT P0, [UR7+0x58], R3 ;  /* 0x00005803ff0075a7 */ /* 0x000ee40008001107 */
[----:B---3--:R-:W-:Y:S05]  /*4650*/  @!P0 BRA `(.L_x_77) ;  /* 0x0000006c00188947 */ /* 0x008fea0003800000 */
.L_x_162:
[----:B------:R-:W3:Y:S02]  /*4660*/  SYNCS.PHASECHK.TRANS64.TRYWAIT P0, [UR7+0x60], R3 ;  /* 0x00006003ff0075a7 */ /* 0x000ee40008001107 */
[----:B---3--:R-:W-:Y:S05]  /*4670*/  @!P0 BRA `(.L_x_78) ;  /* 0x0000006c00288947 */ /* 0x008fea0003800000 */
.L_x_164:
[----:B-1----:R-:W-:-:S07]  /*4680*/  MOV R0, UR7 ;  /* 0x0000000700007c02 */ /* 0x002fce0008000f00 */
.L_x_79:
[----:B-1----:R-:W-:-:S04]  /*4690*/  SHF.L.U32 R3, R31, 0x1f, RZ ;  /* 0x0000001f1f037819 */ /* 0x002fc800000006ff */
[----:B------:R1:W3:Y:S03]  /*46a0*/  SYNCS.PHASECHK.TRANS64.TRYWAIT P0, [R0+URZ+0x68], R3 ;  /* 0x00006803000075a7 */ /* 0x0002e600080011ff */
[----:B---3--:R-:W-:Y:S05]  /*46b0*/  @!P0 NANOSLEEP.SYNCS 0x989680 ;  /* 0x009896800000895d */ /* 0x008fea0003900000 */
[----:B------:R-:W3:Y:S02]  /*46c0*/  @!P0 SYNCS.PHASECHK.TRANS64 P0, [R0+URZ+0x68], R3 ;  /* 0x00006803000085a7 */ /* 0x000ee400080010ff */
[----:B--23--:R-:W-:Y:S05]  /*46d0*/  @P0 EXIT ;  /* 0x000000000000094d */ /* 0x00cfea0003800000 */
[----:B------:R-:W-:Y:S05]  /*46e0*/  BRA `(.L_x_79) ;  /* 0xfffffffc00e87947 */ /* 0x000fea000383ffff */
.L_x_64:
[----:B------:R-:W-:-:S06]  /*46f0*/  UISETP.GE.AND UP1, UPT, UR8, 0x4, UPT ;  /* 0x000000040800788c */ /* 0x000fcc000bf26270 */
[----:B------:R-:W-:-:S13]  /*4700*/  PLOP3.LUT P0, PT, PT, PT, UP1, 0x80, 0x8 ;  /* 0x000000000008781c */ /* 0x000fda0003f0f018 */
[----:B------:R-:W-:Y:S05]  /*4710*/  @!P0 EXIT ;  /* 0x000000000000894d */ /* 0x000fea0003800000 */
[----:B------:R-:W-:Y:S01]  /*4720*/  BAR.SYNC.DEFER_BLOCKING 0x6, 0xa0 ;  /* 0x0182800000007b1d */ /* 0x000fe20000010000 */
[C---:B------:R-:W-:Y:S01]  /*4730*/  IMAD.SHL.U32 R3, R170.reuse, 0x40, RZ ;  /* 0x00000040aa037824 */ /* 0x040fe200078e00ff */
[C---:B------:R-:W-:Y:S01]  /*4740*/  LOP3.LUT R161, R170.reuse, 0x1, RZ, 0xc0, !PT ;  /* 0x00000001aaa17812 */ /* 0x040fe200078ec0ff */
[C---:B------:R-:W-:Y:S02]  /*4750*/  IMAD.U32 R79, R170.reuse, 0x10000, RZ ;  /* 0x00010000aa4f7824 */ /* 0x040fe400078e00ff */
[----:B------:R-:W-:Y:S02]  /*4760*/  HFMA2 R167, -RZ, RZ, 0, 5.9604644775390625e-08 ;  /* 0x00000001ffa77431 */ /* 0x000fe400000001ff */
[C---:B------:R-:W-:Y:S01]  /*4770*/  IMAD.SHL.U32 R160, R170.reuse, 0x8, RZ ;  /* 0x00000008aaa07824 */ /* 0x040fe200078e00ff */
[----:B------:R-:W-:Y:S01]  /*4780*/  UMOV UR48, 0x400 ;  /* 0x0000040000307882 */ /* 0x000fe20000000000 */
[----:B------:R-:W1:Y:S01]  /*4790*/  LDC R159, c[0x0][0x370] ;  /* 0x0000dc00ff9f7b82 */ /* 0x000e620000000800 */
[----:B------:R-:W-:Y:S01]  /*47a0*/  ULEA UR48, UR37, UR48, 0x18 ;  /* 0x0000003025307291 */ /* 0x000fe2000f8ec0ff */
[----:B------:R-:W-:Y:S01]  /*47b0*/  ISETP.NE.U32.AND P0, PT, R161, 0x1, PT ;  /* 0x00000001a100780c */ /* 0x000fe20003f05070 */
[----:B------:R-:W-:Y:S01]  /*47c0*/  IMAD.MOV.U32 R169, RZ, RZ, 0x2 ;  /* 0x00000002ffa97424 */ /* 0x000fe200078e00ff */
[----:B------:R-:W-:Y:S01]  /*47d0*/  LOP3.LUT R5, R3, 0x1c0, RZ, 0xc0, !PT ;  /* 0x000001c003057812 */ /* 0x000fe200078ec0ff */
[----:B------:R-:W-:Y:S01]  /*47e0*/  UIADD3 UR4, UPT, UPT, UR48, 0x400, URZ ;  /* 0x0000040030047890 */ /* 0x000fe2000fffe0ff */
[----:B------:R-:W-:Y:S01]  /*47f0*/  LOP3.LUT R79, R79, 0x600000, RZ, 0xc0, !PT ;  /* 0x006000004f4f7812 */ /* 0x000fe200078ec0ff */
[----:B------:R-:W-:Y:S01]  /*4800*/  IMAD.MOV.U32 R168, RZ, RZ, 0x4 ;  /* 0x00000004ffa87424 */ /* 0x000fe200078e00ff */
[----:B------:R-:W2:Y:S01]  /*4810*/  LDC R74, c[0x0][0xb0c] ;  /* 0x0002c300ff4a7b82 */ /* 0x000ea20000000800 */
[----:B------:R-:W-:Y:S01]  /*4820*/  R2P PR, R170, 0x6 ;  /* 0x00000006aa007804 */ /* 0x000fe20000000000 */
[----:B------:R-:W-:Y:S01]  /*4830*/  IMAD.MOV.U32 R76, RZ, RZ, RZ ;  /* 0x000000ffff4c7224 */ /* 0x000fe200078e00ff */
[----:B------:R-:W-:Y:S01]  /*4840*/  LOP3.LUT R160, R5, 0x38, R160, 0xf8, !PT ;  /* 0x0000003805a07812 */ /* 0x000fe200078ef8a0 */
[----:B------:R-:W-:Y:S01]  /*4850*/  IMAD.MOV.U32 R166, RZ, RZ, RZ ;  /* 0x000000ffffa67224 */ /* 0x000fe200078e00ff */
[----:B------:R-:W-:Y:S01]  /*4860*/  P2R R2, PR, RZ, 0x1 ;  /* 0x00000001ff027803 */ /* 0x000fe20000000000 */
[----:B------:R-:W-:Y:S01]  /*4870*/  IMAD.MOV.U32 R173, RZ, RZ, RZ ;  /* 0x000000ffffad7224 */ /* 0x000fe200078e00ff */
[----:B------:R-:W-:Y:S01]  /*4880*/  LOP3.LUT R160, R160, 0x1e00, R3, 0xf8, !PT ;  /* 0x00001e00a0a07812 */ /* 0x000fe200078ef803 */
[----:B------:R-:W4:Y:S01]  /*4890*/  LDC R157, c[0x0][0xb20] ;  /* 0x0002c800ff9d7b82 */ /* 0x000f220000000800 */
[----:B------:R-:W3:Y:S01]  /*48a0*/  LDS R0, [UR48+0x110] ;  /* 0x00011030ff007984 */ /* 0x000ee20008000800 */
[----:B------:R-:W-:Y:S01]  /*48b0*/  LOP3.LUT R170, R170, 0x60, RZ, 0xc0, !PT ;  /* 0x00000060aaaa7812 */ /* 0x000fe200078ec0ff */
[----:B------:R-:W-:Y:S01]  /*48c0*/  IMAD.U32 R163, RZ, RZ, UR4 ;  /* 0x00000004ffa37e24 */ /* 0x000fe2000f8e00ff */
[----:B------:R-:W-:Y:S01]  /*48d0*/  MOV R165, RZ ;  /* 0x000000ff00a57202 */ /* 0x000fe20000000f00 */
[----:B------:R-:W1:Y:S01]  /*48e0*/  LDCU.64 UR52, c[0x0][0x348] ;  /* 0x00006900ff3477ac */ /* 0x000e620008000a00 */
[----:B------:R-:W-:-:S02]  /*48f0*/  SEL R169, R169, 0xfffffffe, !P1 ;  /* 0xfffffffea9a97807 */ /* 0x000fc40004800000 */
[----:B------:R-:W1:Y:S01]  /*4900*/  LDC R73, c[0x0][0xb30] ;  /* 0x0002cc00ff497b82 */ /* 0x000e620000000800 */
[----:B------:R-:W-:Y:S01]  /*4910*/  SEL R168, R168, 0xfffffffc, !P2 ;  /* 0xfffffffca8a87807 */ /* 0x000fe20005000000 */
[----:B------:R-:W1:Y:S01]  /*4920*/  LDCU.64 UR38, c[0x0][0x888] ;  /* 0x00011100ff2677ac */ /* 0x000e620008000a00 */
[----:B------:R-:W1:Y:S05]  /*4930*/  LDCU.64 UR44, c[0x0][0x890] ;  /* 0x00011200ff2c77ac */ /* 0x000e6a0008000a00 */
[----:B------:R-:W1:Y:S01]  /*4940*/  LDC.64 R152, c[0x0][0xb10] ;  /* 0x0002c400ff987b82 */ /* 0x000e620000000a00 */
[----:B------:R-:W-:Y:S01]  /*4950*/  UMOV UR49, URZ ;  /* 0x000000ff00317c82 */ /* 0x000fe20008000000 */
[----:B------:R-:W-:-:S06]  /*4960*/  UMOV UR51, URZ ;  /* 0x000000ff00337c82 */ /* 0x000fcc0008000000 */
[----:B------:R-:W1:Y:S08]  /*4970*/  LDC.64 R70, c[0x0][0xb18] ;  /* 0x0002c600ff467b82 */ /* 0x000e700000000a00 */
[----:B------:R-:W1:Y:S08]  /*4980*/  LDC.64 R68, c[0x0][0xb28] ;  /* 0x0002ca00ff447b82 */ /* 0x000e700000000a00 */
[----:B------:R-:W1:Y:S01]  /*4990*/  LDC.64 R150, c[0x0][0x8b0] ;  /* 0x00022c00ff967b82 */ /* 0x000e620000000a00 */
[----:B---3--:R-:W-:-:S07]  /*49a0*/  IMAD.IADD R79, R0, 0x1, R79 ;  /* 0x00000001004f7824 */ /* 0x008fce00078e024f */
[----:B------:R-:W3:Y:S08]  /*49b0*/  LDC.64 R148, c[0x0][0x8a8] ;  /* 0x00022a00ff947b82 */ /* 0x000ef00000000a00 */
[----:B--2-4-:R-:W1:Y:S02]  /*49c0*/  LDC R158, c[0x0][0x374] ;  /* 0x0000dd00ff9e7b82 */ /* 0x014e640000000800 */
.L_x_123:
[----:B------:R-:W-:Y:S02]  /*49d0*/  LEA R0, R173, UR48, 0x3 ;  /* 0x00000030ad007c11 */ /* 0x000fe4000f8e18ff */
[----:B------:R-:W-:Y:S02]  /*49e0*/  SHF.L.U32 R3, R165, 0x1f, RZ ;  /* 0x0000001fa5037819 */ /* 0x000fe400000006ff */
[----:B-1----:R-:W-:Y:S02]  /*49f0*/  LEA R16, R173, UR48, 0x4 ;  /* 0x00000030ad107c11 */ /* 0x002fe4000f8e20ff */
[----:B------:R-:W2:Y:S02]  /*4a00*/  SYNCS.PHASECHK.TRANS64.TRYWAIT P0, [R0+URZ+0x80], R3 ;  /* 0x00008003000075a7 */ /* 0x000ea400080011ff */
[----:B--23--:R-:W-:Y:S05]  /*4a10*/  @!P0 BRA `(.L_x_80) ;  /* 0x0000006800588947 */ /* 0x00cfea0003800000 */
.L_x_165:
[----:B------:R-:W4:Y:S01]  /*4a20*/  LDC.64 R12, c[0x0][0xb10] ;  /* 0x0002c400ff0c7b82 */ /* 0x000f220000000a00 */
[----:B------:R-:W3:Y:S01]  /*4a30*/  LDS.128 R16, [R16+0xf0] ;  /* 0x0000f00010107984 */ /* 0x000ee20000000c00 */
[----:B-1----:R-:W-:Y:S01]  /*4a40*/  ISETP.NE.AND P1, PT, R73, 0x1, PT ;  /* 0x000000014900780c */ /* 0x002fe20003f25270 */
[----:B--2---:R-:W-:Y:S01]  /*4a50*/  VIADD R0, R0, 0x90 ;  /* 0x0000009000007836 */ /* 0x004fe20000000000 */
[----:B------:R-:W-:Y:S04]  /*4a60*/  ISETP.GE.AND P0, PT, R72, 0x1, PT ;  /* 0x000000014800780c */ /* 0x000fe80003f06270 */
[----:B------:R-:W1:Y:S01]  /*4a70*/  LDC.64 R10, c[0x0][0xb18] ;  /* 0x0002c600ff0a7b82 */ /* 0x000e620000000a00 */
[----:B------:R-:W-:Y:S01]  /*4a80*/  PRMT R0, RZ, 0x654, R0 ;  /* 0x00000654ff007816 */ /* 0x000fe20000000000 */
[----:B------:R-:W-:Y:S01]  /*4a90*/  @!PT LDS RZ, [RZ] ;  /* 0x00000000fffff984 */ /* 0x000fe20000000800 */
[----:B------:R-:W-:Y:S01]  /*4aa0*/  @!PT LDS RZ, [RZ] ;  /* 0x00000000fffff984 */ /* 0x000fe20000000800 */
[----:B------:R-:W-:Y:S01]  /*4ab0*/  @!PT LDS RZ, [RZ] ;  /* 0x00000000fffff984 */ /* 0x000fe20000000800 */
[----:B------:R-:W-:Y:S01]  /*4ac0*/  @!PT LDS RZ, [RZ] ;  /* 0x00000000fffff984 */ /* 0x000fe20000000800 */
[----:B------:R2:W-:Y:S06]  /*4ad0*/  MEMBAR.ALL.CTA ;  /* 0x0000000000007992 */ /* 0x0005ec0000008000 */
[----:B--2---:R-:W2:Y:S01]  /*4ae0*/  FENCE.VIEW.ASYNC.S ;  /* 0x00000000000073c6 */ /* 0x004ea20000000000 */
[----:B------:R-:W1:Y:S08]  /*4af0*/  @!P1 LDC R14, c[0x0][0xb20] ;  /* 0x0002c800ff0e9b82 */ /* 0x000e700000000800 */
[----:B------:R-:W1:Y:S01]  /*4b00*/  @!P1 LDC R9, c[0x0][0xb0c] ;  /* 0x0002c300ff099b82 */ /* 0x000e620000000800 */
[----:B--2---:R2:W-:Y:S01]  /*4b10*/  SYNCS.ARRIVE.TRANS64.RED.A1T0 RZ, [R0+URZ], RZ ;  /* 0x000000ff00ff79a7 */ /* 0x0045e200081004ff */
[----:B---3--:R-:W-:Y:S04]  /*4b20*/  LOP3.LUT P4, RZ, R18, 0x1, RZ, 0xc0, !PT ;  /* 0x0000000112ff7812 */ /* 0x008fe8000788c0ff */
[----:B------:R-:W-:Y:S09]  /*4b30*/  P2R R171, PR, RZ, 0x10 ;  /* 0x00000010ffab7803 */ /* 0x000ff20000000000 */
[----:B------:R-:W-:Y:S02]  /*4b40*/  @P4 MOV R77, R16 ;  /* 0x00000010004d4202 */ /* 0x000fe40000000f00 */
[----:B------:R-:W-:Y:S01]  /*4b50*/  @P4 LOP3.LUT R75, R17, 0xffff, RZ, 0xc0, !PT ;  /* 0x0000ffff114b4812 */ /* 0x000fe200078ec0ff */
[----:B--2-4-:R-:W-:Y:S06]  /*4b60*/  @!P0 BRA `(.L_x_81) ;  /* 0x0000000000a48947 */ /* 0x014fec0003800000 */
[----:B------:R-:W-:Y:S01]  /*4b70*/  IMAD.HI.U32 R24, R158, R71, RZ ;  /* 0x000000479e187227 */ /* 0x000fe200078e00ff */
[----:B------:R-:W-:Y:S02]  /*4b80*/  ISETP.NE.AND P0, PT, R70, 0x1, PT ;  /* 0x000000014600780c */ /* 0x000fe40003f05270 */
[----:B------:R-:W-:Y:S01]  /*4b90*/  ISETP.NE.AND P2, PT, R72, 0x1, PT ;  /* 0x000000014800780c */ /* 0x000fe20003f45270 */
[-C--:B------:R-:W-:Y:S01]  /*4ba0*/  IMAD.HI.U32 R22, R159, R152.reuse, RZ ;  /* 0x000000989f167227 */ /* 0x080fe200078e00ff */
[----:B------:R-:W-:Y:S02]  /*4bb0*/  SHF.R.U32.HI R23, RZ, R157, R24 ;  /* 0x0000009dff177219 */ /* 0x000fe40000011618 */
[----:B------:R-:W-:Y:S01]  /*4bc0*/  ISETP.NE.AND P3, PT, R74, 0x1, PT ;  /* 0x000000014a00780c */ /* 0x000fe20003f65270 */
[----:B------:R-:W-:Y:S01]  /*4bd0*/  IMAD.HI.U32 R28, R75, R71, RZ ;  /* 0x000000474b1c7227 */ /* 0x000fe200078e00ff */
[----:B------:R-:W-:Y:S02]  /*4be0*/  SHF.R.U32.HI R22, RZ, R153, R22 ;  /* 0x00000099ff167219 */ /* 0x000fe40000011616 */
[----:B------:R-:W-:Y:S01]  /*4bf0*/  SEL R3, R158, R23, !P0 ;  /* 0x000000179e037207 */ /* 0x000fe20004000000 */
[----:B------:R-:W-:Y:S01]  /*4c00*/  IMAD.HI.U32 R26, R77, R152, RZ ;  /* 0x000000984d1a7227 */ /* 0x000fe200078e00ff */
[----:B------:R-:W-:Y:S03]  /*4c10*/  SEL R7, R159, R22, !P3 ;  /* 0x000000169f077207 */ /* 0x000fe60005800000 */
[-C--:B------:R-:W-:Y:S01]  /*4c20*/  IMAD.HI.U32 R22, R3, R68.reuse, RZ ;  /* 0x0000004403167227 */ /* 0x080fe200078e00ff */
[----:B------:R-:W-:Y:S03]  /*4c30*/  SHF.R.U32.HI R26, RZ, R153, R26 ;  /* 0x00000099ff1a7219 */ /* 0x000fe6000001161a */
[----:B------:R-:W-:Y:S01]  /*4c40*/  IMAD.HI.U32 R24, R7, R68, RZ ;  /* 0x0000004407187227 */ /* 0x000fe200078e00ff */
[----:B------:R-:W-:Y:S02]  /*4c50*/  @P2 SHF.R.U32.HI R3, RZ, R69, R22 ;  /* 0x00000045ff032219 */ /* 0x000fe40000011616 */
[----:B------:R-:W-:Y:S02]  /*4c60*/  SHF.R.U32.HI R22, RZ, R157, R28 ;  /* 0x0000009dff167219 */ /* 0x000fe4000001161c */
[----:B------:R-:W-:Y:S01]  /*4c70*/  @P2 SHF.R.U32.HI R7, RZ, R69, R24 ;  /* 0x00000045ff072219 */ /* 0x000fe20000011618 */
[C---:B------:R-:W-:Y:S01]  /*4c80*/  IMAD R2, R72.reuse, R3, RZ ;  /* 0x0000000348027224 */ /* 0x040fe200078e02ff */
[----:B------:R-:W-:Y:S02]  /*4c90*/  SEL R5, R75, R22, !P0 ;  /* 0x000000164b057207 */ /* 0x000fe40004000000 */
[----:B------:R-:W-:Y:S01]  /*4ca0*/  SEL R3, R77, R26, !P3 ;  /* 0x0000001a4d037207 */ /* 0x000fe20005800000 */
[----:B------:R-:W-:Y:S01]  /*4cb0*/  IMAD R4, R72, R7, RZ ;  /* 0x0000000748047224 */ /* 0x000fe200078e02ff */
[C---:B------:R-:W-:Y:S01]  /*4cc0*/  ISETP.GE.AND P0, PT, R5.reuse, R2, PT ;  /* 0x000000020500720c */ /* 0x040fe20003f06270 */
[----:B------:R-:W-:Y:S03]  /*4cd0*/  IMAD.HI.U32 R6, R5, R68, RZ ;  /* 0x0000004405067227 */ /* 0x000fe600078e00ff */
[----:B------:R-:W-:Y:S01]  /*4ce0*/  ISETP.GE.OR P0, PT, R3, R4, P0 ;  /* 0x000000040300720c */ /* 0x000fe20000706670 */
[----:B------:R-:W-:Y:S01]  /*4cf0*/  IMAD.MOV R4, RZ, RZ, -R3 ;  /* 0x000000ffff047224 */ /* 0x000fe200078e0a03 */
[-C--:B------:R-:W-:Y:S03]  /*4d00*/  SHF.R.U32.HI R6, RZ, R69.reuse, R6 ;  /* 0x00000045ff067219 */ /* 0x080fe60000011606 */
[----:B------:R-:W-:Y:S01]  /*4d10*/  IMAD R77, R74, R4, R77 ;  /* 0x000000044a4d7224 */ /* 0x000fe200078e024d */
[----:B------:R-:W-:Y:S05]  /*4d20*/  SEL R15, R5, R6, !P2 ;  /* 0x00000006050f7207 */ /* 0x000fea0005000000 */
[----:B------:R-:W-:Y:S02]  /*4d30*/  IMAD.MOV R6, RZ, RZ, -R15 ;  /* 0x000000ffff067224 */ /* 0x000fe400078e0a0f */
[C---:B------:R-:W-:Y:S04]  /*4d40*/  @!P0 IMAD.HI.U32 R2, R3.reuse, R68, RZ ;  /* 0x0000004403028227 */ /* 0x040fe800078e00ff */
[----:B------:R-:W-:Y:S01]  /*4d50*/  IMAD R6, R72, R6, R5 ;  /* 0x0000000648067224 */ /* 0x000fe200078e0205 */
[----:B------:R-:W-:Y:S04]  /*4d60*/  @!P0 SHF.R.U32.HI R2, RZ, R69, R2 ;  /* 0x00000045ff028219 */ /* 0x000fe80000011602 */
[----:B------:R-:W-:Y:S02]  /*4d70*/  @!P0 SEL R0, R3, R2, !P2 ;  /* 0x0000000203008207 */ /* 0x000fe40005000000 */
[----:B------:R-:W-:Y:S02]  /*4d80*/  IADD3 R2, PT, PT, -R5, RZ, RZ ;  /* 0x000000ff05027210 */ /* 0x000fe40007ffe1ff */
[----:B------:R-:W-:Y:S01]  /*4d90*/  @!P0 IADD3 R8, PT, PT, R15, -R0, RZ ;  /* 0x800000000f088210 */ /* 0x000fe20007ffe0ff */
[----:B------:R-:W-:Y:S02]  /*4da0*/  @!P0 IMAD R0, R7, R6, R0 ;  /* 0x0000000607008224 */ /* 0x000fe400078e0200 */
[----:B------:R-:W-:Y:S02]  /*4db0*/  IMAD R75, R70, R2, R75 ;  /* 0x00000002464b7224 */ /* 0x000fe400078e024b */
[----:B------:R-:W-:Y:S02]  /*4dc0*/  @!P0 IMAD R5, R8, R72, R3 ;  /* 0x0000004808058224 */ /* 0x000fe400078e0203 */
[----:B------:R-:W-:Y:S04]  /*4dd0*/  @!P0 IMAD.MOV.U32 R3, RZ, RZ, R0 ;  /* 0x000000ffff038224 */ /* 0x000fe800078e0000 */
[----:B------:R-:W-:Y:S02]  /*4de0*/  IMAD R77, R3, R74, R77 ;  /* 0x0000004a034d7224 */ /* 0x000fe400078e024d */
[----:B------:R-:W-:Y:S07]  /*4df0*/  IMAD R75, R5, R70, R75 ;  /* 0x00000046054b7224 */ /* 0x000fee00078e024b */
.L_x_81:
[----:B-1----:R-:W-:Y:S01]  /*4e00*/  @!P1 ISETP.NE.AND P0, PT, R10, 0x1, PT ;  /* 0x000000010a00980c */ /* 0x002fe20003f05270 */
[----:B------:R-:W-:Y:S01]  /*4e10*/  @!P1 IMAD.HI.U32 R3, R75, R11, RZ ;  /* 0x0000000b4b039227 */ /* 0x000fe200078e00ff */
[----:B------:R-:W-:Y:S01]  /*4e20*/  R2UR UR42, R21 ;  /* 0x00000000152a72ca */ /* 0x000fe200000e0000 */
[----:B------:R-:W-:Y:S01]  /*4e30*/  BSSY.RECONVERGENT B6, `(.L_x_82) ;  /* 0x0000031000067945 */ /* 0x000fe20003800200 */
[----:B------:R-:W-:Y:S01]  /*4e40*/  R2UR UR41, R20 ;  /* 0x00000000142972ca */ /* 0x000fe200000e0000 */
[----:B------:R-:W-:Y:S01]  /*4e50*/  @!P1 IMAD.HI.U32 R0, R77, R12, RZ ;  /* 0x0000000c4d009227 */ /* 0x000fe200078e00ff */
[----:B------:R-:W-:Y:S02]  /*4e60*/  @!P1 SHF.R.U32.HI R2, RZ, R14, R3 ;  /* 0x0000000eff029219 */ /* 0x000fe40000011603 */
[----:B------:R-:W-:Y:S01]  /*4e70*/  @!P1 ISETP.NE.AND P2, PT, R9, 0x1, PT ;  /* 0x000000010900980c */ /* 0x000fe20003f45270 */
[----:B------:R-:W-:Y:S01]  /*4e80*/  VIADD R173, R173, 0x1 ;  /* 0x00000001adad7836 */ /* 0x000fe20000000000 */
[----:B------:R-:W-:Y:S02]  /*4e90*/  @!P1 SEL R2, R75, R2, !P0 ;  /* 0x000000024b029207 */ /* 0x000fe40004000000 */
[----:B------:R-:W-:Y:S02]  /*4ea0*/  @!P1 SHF.R.U32.HI R0, RZ, R13, R0 ;  /* 0x0000000dff009219 */ /* 0x000fe40000011600 */
[----:B------:R-:W-:Y:S01]  /*4eb0*/  LOP3.LUT P0, RZ, R163, 0x3f0, RZ, 0xc0, !PT ;  /* 0x000003f0a3ff7812 */ /* 0x000fe2000780c0ff */
[----:B------:R-:W-:Y:S01]  /*4ec0*/  USHF.L.U32 UR42, UR42, 0x7, URZ ;  /* 0x000000072a2a7899 */ /* 0x000fe200080006ff */
[----:B------:R-:W-:Y:S01]  /*4ed0*/  @!P1 SEL R3, R77, R0, !P2 ;  /* 0x000000004d039207 */ /* 0x000fe20005000000 */
[----:B------:R-:W-:Y:S01]  /*4ee0*/  USHF.L.U32 UR41, UR41, 0x8, URZ ;  /* 0x0000000829297899 */ /* 0x000fe200080006ff */
[----:B------:R-:W-:Y:S03]  /*4ef0*/  @P4 SHF.R.U32.HI R164, RZ, 0x10, R17 ;  /* 0x00000010ffa44819 */ /* 0x000fe60000011611 */
[----:B------:R-:W-:Y:S02]  /*4f00*/  @!P1 IMAD.IADD R0, R2, 0x1, -R3 ;  /* 0x0000000102009824 */ /* 0x000fe400078e0a03 */
[----:B------:R-:W-:Y:S02]  /*4f10*/  @!P1 IMAD.IADD R2, R3, 0x1, -R2 ;  /* 0x0000000103029824 */ /* 0x000fe400078e0a02 */
[----:B------:R-:W-:Y:S02]  /*4f20*/  @!P1 IMAD R77, R0, R9, R77 ;  /* 0x00000009004d9224 */ /* 0x000fe400078e024d */
[----:B------:R-:W-:Y:S01]  /*4f30*/  @!P1 IMAD R75, R2, R10, R75 ;  /* 0x0000000a024b9224 */ /* 0x000fe200078e024b */
[----:B------:R-:W-:Y:S06]  /*4f40*/  @!P0 BRA `(.L_x_83) ;  /* 0x00000000007c8947 */ /* 0x000fec0003800000 */
[----:B------:R-:W1:Y:S01]  /*4f50*/  LDCU.64 UR8, c[0x4][0x80] ;  /* 0x01001000ff0877ac */ /* 0x000e620008000a00 */
[----:B------:R-:W-:Y:S01]  /*4f60*/  MOV R2, 0x0 ;  /* 0x0000000000027802 */ /* 0x000fe20000000f00 */
[----:B------:R-:W-:Y:S02]  /*4f70*/  HFMA2 R12, -RZ, RZ, 0, 5.9604644775390625e-08 ;  /* 0x00000001ff0c7431 */ /* 0x000fe400000001ff */
[----:B------:R-:W-:Y:S01]  /*4f80*/  IMAD.MOV.U32 R8, RZ, RZ, 0x70 ;  /* 0x00000070ff087424 */ /* 0x000fe200078e00ff */
[----:B------:R2:W3:Y:S01]  /*4f90*/  LDC.64 R14, c[0x4][R2] ;  /* 0x01000000020e7b82 */ /* 0x0004e20000000a00 */
[----:B------:R-:W4:Y:S01]  /*4fa0*/  LDCU.64 UR6, c[0x4][0x88] ;  /* 0x01001100ff0677ac */ /* 0x000f220008000a00 */
[----:B------:R-:W-:Y:S01]  /*4fb0*/  IMAD.MOV.U32 R13, RZ, RZ, RZ ;  /* 0x000000ffff0d7224 */ /* 0x000fe200078e00ff */
[----:B------:R-:W2:Y:S01]  /*4fc0*/  LDCU.64 UR4, c[0x4][0x8] ;  /* 0x01000100ff0477ac */ /* 0x000ea20008000a00 */
[----:B-1----:R-:W-:Y:S01]  /*4fd0*/  MOV R5, UR9 ;  /* 0x0000000900057c02 */ /* 0x002fe20008000f00 */
[----:B------:R-:W-:Y:S01]  /*4fe0*/  IMAD.U32 R4, RZ, RZ, UR8 ;  /* 0x00000008ff047e24 */ /* 0x000fe2000f8e00ff */
[----:B----4-:R-:W-:Y:S01]  /*4ff0*/  MOV R7, UR7 ;  /* 0x0000000700077c02 */ /* 0x010fe20008000f00 */
[----:B------:R-:W-:Y:S01]  /*5000*/  IMAD.U32 R6, RZ, RZ, UR6 ;  /* 0x00000006ff067e24 */ /* 0x000fe2000f8e00ff */
[----:B--2---:R-:W-:Y:S01]  /*5010*/  MOV R11, UR5 ;  /* 0x00000005000b7c02 */ /* 0x004fe20008000f00 */
[----:B------:R-:W-:Y:S02]  /*5020*/  IMAD.U32 R10, RZ, RZ, UR4 ;  /* 0x00000004ff0a7e24 */ /* 0x000fe4000f8e00ff */
[----:B------:R-:W-:Y:S07]  /*5030*/  LEPC R20, `(.L_x_84) ;  /* 0x000000001014794e */ /* 0x000fee0000000000 */
[----:B---3-5:R-:W-:Y:S05]  /*5040*/  CALL.ABS.NOINC R14 ;  /* 0x000000000e007343 */ /* 0x028fea0003c00000 */
.L_x_84:
[----:B------:R-:W1:Y:S01]  /*5050*/  LDCU.64 UR8, c[0x4][0x80] ;  /* 0x01001000ff0877ac */ /* 0x000e620008000a00 */
[----:B------:R-:W2:Y:S01]  /*5060*/  LDC.64 R2, c[0x4][R2] ;  /* 0x0100000002027b82 */ /* 0x000ea20000000a00 */
[----:B------:R-:W-:Y:S02]  /*5070*/  HFMA2 R12, -RZ, RZ, 0, 5.9604644775390625e-08 ;  /* 0x00000001ff0c7431 */ /* 0x000fe400000001ff */
[----:B------:R-:W-:Y:S02]  /*5080*/  IMAD.MOV.U32 R8, RZ, RZ, 0x70 ;  /* 0x00000070ff087424 */ /* 0x000fe400078e00ff */
[----:B------:R-:W-:Y:S01]  /*5090*/  IMAD.MOV.U32 R13, RZ, RZ, RZ ;  /* 0x000000ffff0d7224 */ /* 0x000fe200078e00ff */
[----:B------:R-:W3:Y:S01]  /*50a0*/  LDCU.64 UR6, c[0x4][0x88] ;  /* 0x01001100ff0677ac */ /* 0x000ee20008000a00 */
[----:B------:R-:W4:Y:S01]  /*50b0*/  LDCU.64 UR4, c[0x4][0x8] ;  /* 0x01000100ff0477ac */ /* 0x000f220008000a00 */
[----:B-1----:R-:W-:Y:S02]  /*50c0*/  MOV R4, UR8 ;  /* 0x0000000800047c02 */ /* 0x002fe40008000f00 */
[----:B------:R-:W-:Y:S02]  /*50d0*/  MOV R5, UR9 ;  /* 0x0000000900057c02 */ /* 0x000fe40008000f00 */
[----:B---3--:R-:W-:Y:S01]  /*50e0*/  MOV R7, UR7 ;  /* 0x0000000700077c02 */ /* 0x008fe20008000f00 */
[----:B------:R-:W-:Y:S01]  /*50f0*/  IMAD.U32 R6, RZ, RZ, UR6 ;  /* 0x00000006ff067e24 */ /* 0x000fe2000f8e00ff */
[----:B----4-:R-:W-:Y:S01]  /*5100*/  MOV R11, UR5 ;  /* 0x00000005000b7c02 */ /* 0x010fe20008000f00 */
[----:B------:R-:W-:Y:S02]  /*5110*/  IMAD.U32 R10, RZ, RZ, UR4 ;  /* 0x00000004ff0a7e24 */ /* 0x000fe4000f8e00ff */
[----:B------:R-:W-:Y:S07]  /*5120*/  LEPC R20, `(.L_x_83) ;  /* 0x000000001014794e */ /* 0x000fee0000000000 */
[----:B--2---:R-:W-:Y:S05]  /*5130*/  CALL.ABS.NOINC R2 ;  /* 0x0000000002007343 */ /* 0x004fea0003c00000 */
.L_x_83:
[----:B------:R-:W-:Y:S05]  /*5140*/  BSYNC.RECONVERGENT B6 ;  /* 0x0000000000067941 */ /* 0x000fea0003800200 */
.L_x_82:
[----:B------:R-:W-:Y:S01]  /*5150*/  ISETP.NE.U32.AND P4, PT, R150, RZ, PT ;  /* 0x000000ff9600720c */ /* 0x000fe20003f85070 */
[----:B------:R-:W-:Y:S01]  /*5160*/  UISETP.NE.AND UP2, UPT, UR50, URZ, UPT ;  /* 0x000000ff3200728c */ /* 0x000fe2000bf45270 */
[----:B------:R-:W-:Y:S01]  /*5170*/  ISETP.NE.U32.AND P2, PT, RZ, UR38, PT ;  /* 0x00000026ff007c0c */ /* 0x000fe2000bf45070 */
[----:B------:R-:W-:Y:S01]  /*5180*/  UISETP.NE.U32.AND UP1, UPT, UR44, URZ, UPT ;  /* 0x000000ff2c00728c */ /* 0x000fe2000bf25070 */
[----:B------:R-:W-:Y:S01]  /*5190*/  ISETP.NE.AND.EX P4, PT, R151, RZ, PT, P4 ;  /* 0x000000ff9700720c */ /* 0x000fe20003f85340 */
[----:B------:R-:W-:Y:S01]  /*51a0*/  UPLOP3.LUT UP0, UPT, UPT, UPT, UPT, 0x40, 0x4 ;  /* 0x000000000004789c */ /* 0x000fe20003f0e870 */
[----:B------:R-:W-:Y:S01]  /*51b0*/  ISETP.NE.AND.EX P2, PT, RZ, UR39, PT, P2 ;  /* 0x00000027ff007c0c */ /* 0x000fe2000bf45320 */
[----:B------:R-:W-:Y:S01]  /*51c0*/  UISETP.NE.AND.EX UP1, UPT, UR45, URZ, UPT, UP1 ;  /* 0x000000ff2d00728c */ /* 0x000fe2000bf25310 */
[----:B------:R-:W-:Y:S04]  /*51d0*/  PLOP3.LUT P1, PT, PT, PT, UP2, 0x80, 0x8 ;  /* 0x000000000008781c */ /* 0x000fe80003f2f028 */
[----:B------:R-:W-:Y:S06]  /*51e0*/  @UP2 UPLOP3.LUT UP0, UPT, UPT, UPT, UP1, 0x80, 0x8 ;  /* 0x000000000008289c */ /* 0x000fec0003f0f010 */
[----:B------:R-:W-:Y:S01]  /*51f0*/  PLOP3.LUT P0, PT, PT, PT, UP0, 0x80, 0x8 ;  /* 0x000000000008781c */ /* 0x000fe20003f0f008 */
[----:B------:R-:W-:Y:S01]  /*5200*/  @!UPT UIADD3 URZ, UPT, UPT, URZ, URZ, URZ ;  /* 0x000000fffffff290 */ /* 0x000fe2000fffe0ff */
[----:B------:R-:W-:Y:S11]  /*5210*/  BRA.U !UP1, `(.L_x_85) ;  /* 0x0000000109387547 */ /* 0x000ff6000b800000 */
[----:B------:R-:W-:Y:S01]  /*5220*/  UISETP.NE.U32.AND UP0, UPT, UR38, URZ, UPT ;  /* 0x000000ff2600728c */ /* 0x000fe2000bf05070 */
[----:B------:R-:W-:Y:S02]  /*5230*/  HFMA2 R0, -RZ, RZ, 0, 5.9604644775390625e-08 ;  /* 0x00000001ff007431 */ /* 0x000fe400000001ff */
[----:B------:R-:W-:Y:S01]  /*5240*/  IMAD.MOV.U32 R155, RZ, RZ, 0x1 ;  /* 0x00000001ff9b7424 */ /* 0x000fe200078e00ff */
[----:B------:R-:W-:Y:S06]  /*5250*/  UISETP.NE.AND.EX UP0, UPT, UR39, URZ, UPT, UP0 ;  /* 0x000000ff2700728c */ /* 0x000fec000bf05300 */
[----:B------:R-:W-:Y:S05]  /*5260*/  PLOP3.LUT P3, PT, PT, PT, UP0, 0x80, 0x8 ;  /* 0x000000000008781c */ /* 0x000fea0003f6f008 */
[----:B------:R-:W1:Y:S01]  /*5270*/  @UP0 LDCU.64 UR6, c[0x0][0x888] ;  /* 0x00011100ff0607ac */ /* 0x000e620008000a00 */
[----:B------:R-:W-:Y:S07]  /*5280*/  @UP0 UIMAD UR4, UR36, UR44, URZ ;  /* 0x0000002c240402a4 */ /* 0x000fee000f8e02ff */
[----:B------:R-:W-:Y:S01]  /*5290*/  @!P3 PRMT R155, R0, 0x7610, R155 ;  /* 0x00007610009bb816 */ /* 0x000fe2000000009b */
[----:B-1----:R-:W-:Y:S03]  /*52a0*/  @UP0 UIMAD.WIDE UR6, UR4, 0x4, UR6 ;  /* 0x00000004040608a5 */ /* 0x002fe6000f8e0206 */
[----:B------:R-:W1:Y:S03]  /*52b0*/  @!UP0 LDCU UR4, c[0x0][0x880] ;  /* 0x00011000ff0487ac */ /* 0x000e660008000800 */
[----:B------:R-:W-:Y:S01]  /*52c0*/  IMAD.U32 R2, RZ, RZ, UR6 ;  /* 0x00000006ff027e24 */ /* 0x000fe2000f8e00ff */
[----:B------:R-:W-:Y:S05]  /*52d0*/  MOV R3, UR7 ;  /* 0x0000000700037c02 */ /* 0x000fea0008000f00 */
[----:B-----5:R2:W5:Y:S02]  /*52e0*/  @P3 LDG.E R81, desc[UR46][R2.64] ;  /* 0x0000002e02513981 */ /* 0x020564000c1e1900 */
[----:B-12---:R-:W-:Y:S02]  /*52f0*/  @!P3 IMAD.U32 R81, RZ, RZ, UR4 ;  /* 0x00000004ff51be24 */ /* 0x006fe4000f8e00ff */
.L_x_85:
[----:B------:R-:W-:Y:S05]  /*5300*/  @!P4 BRA `(.L_x_86) ;  /* 0x000000000020c947 */ /* 0x000fea0003800000 */
[----:B------:R-:W-:Y:S04]  /*5310*/  ISETP.NE.U32.AND P3, PT, R148, RZ, PT ;  /* 0x000000ff9400720c */ /* 0x000fe80003f65070 */
[----:B------:R-:W-:Y:S11]  /*5320*/  ISETP.NE.AND.EX P3, PT, R149, RZ, PT, P3 ;  /* 0x000000ff9500720c */ /* 0x000ff60003f65330 */
[----:B------:R-:W-:Y:S02]  /*5330*/  @!UPT UIADD3 URZ, UPT, UPT, URZ, URZ, URZ ;  /* 0x000000fffffff290 */ /* 0x000fe4000fffe0ff */
[----:B------:R-:W1:Y:S01]  /*5340*/  @P3 LDC.64 R2, c[0x0][0x8a8] ;  /* 0x00022a00ff023b82 */ /* 0x000e620000000a00 */
[----:B------:R-:W-:Y:S04]  /*5350*/  @P3 IMAD R0, R150, UR36, RZ ;  /* 0x0000002496003c24 */ /* 0x000fe8000f8e02ff */
[----:B-1----:R-:W-:Y:S05]  /*5360*/  @P3 IMAD.WIDE R2, R0, 0x4, R2 ;  /* 0x0000000400023825 */ /* 0x002fea00078e0202 */
[----:B-----5:R1:W5:Y:S02]  /*5370*/  @P3 LDG.E R78, desc[UR46][R2.64] ;  /* 0x0000002e024e3981 */ /* 0x020364000c1e1900 */
[----:B-1----:R-:W2:Y:S02]  /*5380*/  @!P3 LDC R78, c[0x0][0x8a0] ;  /* 0x00022800ff4ebb82 */ /* 0x002ea40000000800 */
.L_x_86:
[----:B-----5:R-:W-:Y:S01]  /*5390*/  FSETP.NEU.AND P3, PT, R81, RZ, PT ;  /* 0x000000ff5100720b */ /* 0x020fe20003f6d000 */
[----:B------:R-:W-:Y:S01]  /*53a0*/  IMAD.SHL.U32 R182, R160, 0x2, RZ ;  /* 0x00000002a0b67824 */ /* 0x000fe200078e00ff */
[----:B------:R-:W-:Y:S01]  /*53b0*/  SEL R3, RZ, 0xffffffff, P2 ;  /* 0xffffffffff037807 */ /* 0x000fe20001000000 */
[----:B------:R-:W-:Y:S01]  /*53c0*/  IMAD.SHL.U32 R100, R168, 0x10, RZ ;  /* 0x00000010a8647824 */ /* 0x000fe200078e00ff */
[----:B------:R-:W-:Y:S01]  /*53d0*/  @P1 LOP3.LUT P2, RZ, R155, 0xff, RZ, 0xc0, !PT ;  /* 0x000000ff9bff1812 */ /* 0x000fe2000784c0ff */
[----:B------:R-:W-:Y:S01]  /*53e0*/  VIADD R181, R182, UR48 ;  /* 0x00000030b6b57c36 */ /* 0x000fe20008000000 */
[----:B------:R-:W-:Y:S01]  /*53f0*/  @P1 SEL R2, RZ, 0xffffffff, P3 ;  /* 0xffffffffff021807 */ /* 0x000fe20001800000 */
[----:B------:R-:W-:Y:S01]  /*5400*/  IMAD.MOV.U32 R108, RZ, RZ, -0x10 ;  /* 0xfffffff0ff6c7424 */ /* 0x000fe200078e00ff */
[----:B------:R-:W-:Y:S01]  /*5410*/  LOP3.LUT R167, R167, 0x1, RZ, 0x3c, !PT ;  /* 0x00000001a7a77812 */ /* 0x000fe200078e3cff */
[----:B------:R-:W-:Y:S01]  /*5420*/  IMAD.SHL.U32 R102, R169, 0x10, RZ ;  /* 0x00000010a9667824 */ /* 0x000fe200078e00ff */
[----:B------:R-:W-:Y:S01]  /*5430*/  @P0 SEL R2, R3, R2, !P2 ;  /* 0x0000000203020207 */ /* 0x000fe20005000000 */
[C---:B------:R-:W-:Y:S01]  /*5440*/  IMAD.IADD R177, R181.reuse, 0x1, R100 ;  /* 0x00000001b5b17824 */ /* 0x040fe200078e0264 */
[----:B------:R-:W-:Y:S01]  /*5450*/  LEA R87, R76, UR48, 0x3 ;  /* 0x000000304c577c11 */ /* 0x000fe2000f8e18ff */
[----:B------:R-:W-:Y:S01]  /*5460*/  IMAD.IADD R180, R181, 0x1, R102 ;  /* 0x00000001b5b47824 */ /* 0x000fe200078e0266 */
[----:B------:R-:W-:Y:S01]  /*5470*/  @P1 LOP3.LUT R2, R2, 0x1, RZ, 0xc0, !PT ;  /* 0x0000000102021812 */ /* 0x000fe200078ec0ff */
[----:B------:R-:W-:Y:S01]  /*5480*/  IMAD.IADD R175, R102, 0x1, R177 ;  /* 0x0000000166af7824 */ /* 0x000fe200078e02b1 */
[----:B------:R-:W-:Y:S01]  /*5490*/  SHF.L.U32 R0, R166, 0x1f, RZ ;  /* 0x0000001fa6007819 */ /* 0x000fe200000006ff */
[----:B------:R-:W-:Y:S01]  /*54a0*/  BSSY B1, `(.L_x_87) ;  /* 0x000004a000017945 */ /* 0x000fe20003800000 */
[----:B------:R-:W-:Y:S01]  /*54b0*/  ISETP.NE.U32.OR P4, PT, R2, 0x1, !P1 ;  /* 0x000000010200780c */ /* 0x000fe20004f85470 */
[----:B------:R-:W-:Y:S01]  /*54c0*/  IMAD.MOV.U32 R103, RZ, RZ, 0x1 ;  /* 0x00000001ff677424 */ /* 0x000fe200078e00ff */
[----:B------:R-:W-:Y:S01]  /*54d0*/  PLOP3.LUT P2, PT, PT, PT, UP1, 0x80, 0x8 ;  /* 0x000000000008781c */ /* 0x000fe20003f4f018 */
[----:B------:R-:W-:Y:S01]  /*54e0*/  IMAD R80, R76, 0x100, R79 ;  /* 0x000001004c507824 */ /* 0x000fe200078e024f */
[----:B------:R-:W-:Y:S01]  /*54f0*/  SEL R2, RZ, 0xffffffff, P3 ;  /* 0xffffffffff027807 */ /* 0x000fe20001800000 */
[----:B------:R-:W-:Y:S01]  /*5500*/  IMAD.MOV.U32 R101, RZ, RZ, RZ ;  /* 0x000000ffff657224 */ /* 0x000fe200078e00ff */
[----:B------:R-:W-:Y:S02]  /*5510*/  LOP3.LUT P3, R172, R155, 0xff, RZ, 0xc0, !PT ;  /* 0x000000ff9bac7812 */ /* 0x000fe4000786c0ff */
[----:B------:R-:W-:Y:S02]  /*5520*/  CS2R R146, SRZ ;  /* 0x0000000000927805 */ /* 0x000fe4000001ff00 */
[----:B------:R-:W-:Y:S02]  /*5530*/  P2R R179, PR, RZ, 0x10 ;  /* 0x00000010ffb37803 */ /* 0x000fe40000000000 */
[----:B------:R-:W-:Y:S02]  /*5540*/  CS2R R144, SRZ ;  /* 0x0000000000907805 */ /* 0x000fe4000001ff00 */
[----:B------:R-:W-:Y:S02]  /*5550*/  CS2R R138, SRZ ;  /* 0x00000000008a7805 */ /* 0x000fe4000001ff00 */
[----:B------:R-:W-:Y:S02]  /*5560*/  CS2R R136, SRZ ;  /* 0x0000000000887805 */ /* 0x000fe4000001ff00 */
[----:B------:R-:W-:Y:S02]  /*5570*/  CS2R R130, SRZ ;  /* 0x0000000000827805 */ /* 0x000fe4000001ff00 */
[----:B------:R-:W-:Y:S02]  /*5580*/  @P4 SHF.L.U32 R4, R167, 0x1f, RZ ;  /* 0x0000001fa7044819 */ /* 0x000fe400000006ff */
[----:B------:R-:W-:Y:S02]  /*5590*/  CS2R R128, SRZ ;  /* 0x0000000000807805 */ /* 0x000fe4000001ff00 */
[----:B------:R-:W-:Y:S02]  /*55a0*/  @P2 SEL R2, R3, R2, !P3 ;  /* 0x0000000203022207 */ /* 0x000fe40005800000 */
[----:B------:R-:W-:Y:S01]  /*55b0*/  CS2R R122, SRZ ;  /* 0x00000000007a7805 */ /* 0x000fe2000001ff00 */
[----:B------:R-:W1:Y:S01]  /*55c0*/  @P4 SYNCS.PHASECHK.TRANS64.TRYWAIT P1, [UR48+0x30], R4 ;  /* 0x00003004ff0045a7 */ /* 0x000e620008021130 */
[----:B------:R-:W-:Y:S02]  /*55d0*/  CS2R R120, SRZ ;  /* 0x0000000000787805 */ /* 0x000fe4000001ff00 */
[----:B------:R-:W-:Y:S02]  /*55e0*/  LOP3.LUT R2, R2, 0x1, RZ, 0xc0, !PT ;  /* 0x0000000102027812 */ /* 0x000fe400078ec0ff */
[----:B------:R-:W-:Y:S02]  /*55f0*/  CS2R R114, SRZ ;  /* 0x0000000000727805 */ /* 0x000fe4000001ff00 */
[----:B------:R-:W-:Y:S02]  /*5600*/  CS2R R112, SRZ ;  /* 0x0000000000707805 */ /* 0x000fe4000001ff00 */
[----:B------:R-:W-:Y:S02]  /*5610*/  CS2R R106, SRZ ;  /* 0x00000000006a7805 */ /* 0x000fe4000001ff00 */
[----:B------:R-:W-:Y:S02]  /*5620*/  ISETP.NE.U32.AND P2, PT, R2, 0x1, PT ;  /* 0x000000010200780c */ /* 0x000fe40003f45070 */
[----:B------:R-:W-:Y:S02]  /*5630*/  CS2R R104, SRZ ;  /* 0x0000000000687805 */ /* 0x000fe4000001ff00 */
[----:B------:R-:W-:Y:S02]  /*5640*/  CS2R R98, SRZ ;  /* 0x0000000000627805 */ /* 0x000fe4000001ff00 */
[----:B------:R-:W-:Y:S02]  /*5650*/  CS2R R96, SRZ ;  /* 0x0000000000607805 */ /* 0x000fe4000001ff00 */
[----:B------:R-:W-:Y:S02]  /*5660*/  P2R R109, PR, RZ, 0x4 ;  /* 0x00000004ff6d7803 */ /* 0x000fe40000000000 */
[----:B------:R-:W-:Y:S02]  /*5670*/  CS2R R90, SRZ ;  /* 0x00000000005a7805 */ /* 0x000fe4000001ff00 */
[----:B------:R-:W-:Y:S02]  /*5680*/  ISETP.NE.U32.AND P2, PT, R161, 0x1, PT ;  /* 0x00000001a100780c */ /* 0x000fe40003f45070 */
[----:B------:R-:W-:Y:S01]  /*5690*/  CS2R R88, SRZ ;  /* 0x0000000000587805 */ /* 0x000fe2000001ff00 */
[----:B------:R3:W4:Y:S01]  /*56a0*/  SYNCS.PHASECHK.TRANS64.TRYWAIT P0, [R87+URZ+0xa0], R0 ;  /* 0x0000a000570075a7 */ /* 0x00072200080011ff */
[----:B------:R-:W-:Y:S05]  /*56b0*/  SEL R108, R108, 0x10, !P2 ;  /* 0x000000106c6c7807 */ /* 0x000fea0005000000 */
[----:B------:R-:W-:Y:S02]  /*56c0*/  IMAD.IADD R181, R181, 0x1, R108 ;  /* 0x00000001b5b57824 */ /* 0x000fe400078e026c */
[C---:B------:R-:W-:Y:S02]  /*56d0*/  IMAD.IADD R178, R108.reuse, 0x1, R180 ;  /* 0x000000016cb27824 */ /* 0x040fe400078e02b4 */
[C---:B------:R-:W-:Y:S02]  /*56e0*/  IMAD.IADD R176, R108.reuse, 0x1, R177 ;  /* 0x000000016cb07824 */ /* 0x040fe400078e02b1 */
[----:B------:R-:W-:Y:S01]  /*56f0*/  IMAD.IADD R174, R108, 0x1, R175 ;  /* 0x000000016cae7824 */ /* 0x000fe200078e02af */
[----:B-1----:R-:W-:Y:S01]  /*5700*/  @P4 SEL R103, RZ, 0x1, !P1 ;  /* 0x00000001ff674807 */ /* 0x002fe20004800000 */
[----:B---3--:R-:W-:Y:S06]  /*5710*/  @!P4 BRA `(.L_x_88) ;  /* 0x000000000088c947 */ /* 0x008fec0003800000 */
[----:B------:R-:W-:Y:S01]  /*5720*/  IMAD.MOV.U32 R147, RZ, RZ, RZ ;  /* 0x000000ffff937224 */ /* 0x000fe200078e00ff */
[----:B------:R-:W-:Y:S01]  /*5730*/  ISETP.NE.AND P1, PT, R103, RZ, PT ;  /* 0x000000ff6700720c */ /* 0x000fe20003f25270 */
[----:B------:R-:W-:Y:S01]  /*5740*/  BSSY B0, `(.L_x_89) ;  /* 0x0000014000007945 */ /* 0x000fe20003800000 */
[----:B------:R-:W-:Y:S02]  /*5750*/  CS2R R90, SRZ ;  /* 0x00000000005a7805 */ /* 0x000fe4000001ff00 */
        /* <DEDUP_REMOVED lines=13> */
[----:B------:R-:W-:Y:S01]  /*5830*/  CS2R R144, SRZ ;  /* 0x0000000000907805 */ /* 0x000fe2000001ff00 */
[----:B------:R-:W-:Y:S06]  /*5840*/  @P1 BRA `(.L_x_90) ;  /* 0x00000000000c1947 */ /* 0x000fec0003800000 */
[----:B------:R-:W-:Y:S04]  /*5850*/  SHF.L.U32 R3, R167, 0x1f, RZ ;  /* 0x0000001fa7037819 */ /* 0x000fe800000006ff */
[----:B------:R-:W1:Y:S02]  /*5860*/  SYNCS.PHASECHK.TRANS64.TRYWAIT P1, [UR48+0x30], R3 ;  /* 0x00003003ff0075a7 */ /* 0x000e640008021130 */
[----:B-1----:R-:W-:Y:S05]  /*5870*/  @!P1 BRA `(.L_x_91) ;  /* 0x0000005800d49947 */ /* 0x002fea0003800000 */
.L_x_90:
[----:B------:R-:W-:Y:S05]  /*5880*/  BSYNC B0 ;  /* 0x0000000000007941 */ /* 0x000fea0003800000 */
.L_x_89:
[----:B------:R-:W-:Y:S01]  /*5890*/  ISETP.NE.AND P1, PT, R109, RZ, PT ;  /* 0x000000ff6d00720c */ /* 0x000fe20003f25270 */
[----:B------:R-:W-:Y:S11]  /*58a0*/  HFMA2 R101, -RZ, RZ, 0, 5.9604644775390625e-08 ;  /* 0x00000001ff657431 */ /* 0x000ff600000001ff */
[----:B------:R-:W-:Y:S01]  /*58b0*/  @!UPT UIADD3 URZ, UPT, UPT, URZ, URZ, URZ ;  /* 0x000000fffffff290 */ /* 0x000fe2000fffe0ff */
[----:B------:R3:W1:Y:S04]  /*58c0*/  @P1 LDS.128 R88, [R182+UR48+0x400] ;  /* 0x00040030b6581984 */ /* 0x0006680008000c00 */
[----:B------:R3:W1:Y:S04]  /*58d0*/  @P1 LDS.128 R96, [R181+0x400] ;  /* 0x00040000b5601984 */ /* 0x0006680000000c00 */
[----:B------:R3:W1:Y:S04]  /*58e0*/  @P1 LDS.128 R104, [R180+0x400] ;  /* 0x00040000b4681984 */ /* 0x0006680000000c00 */
[----:B------:R3:W1:Y:S04]  /*58f0*/  @P1 LDS.128 R112, [R178+0x400] ;  /* 0x00040000b2701984 */ /* 0x0006680000000c00 */
[----:B------:R3:W1:Y:S04]  /*5900*/  @P1 LDS.128 R120, [R177+0x400] ;  /* 0x00040000b1781984 */ /* 0x0006680000000c00 */
[----:B------:R3:W1:Y:S04]  /*5910*/  @P1 LDS.128 R128, [R176+0x400] ;  /* 0x00040000b0801984 */ /* 0x0006680000000c00 */
[----:B------:R3:W1:Y:S04]  /*5920*/  @P1 LDS.128 R136, [R175+0x400] ;  /* 0x00040000af881984 */ /* 0x0006680000000c00 */
[----:B------:R3:W1:Y:S02]  /*5930*/  @P1 LDS.128 R144, [R174+0x400] ;  /* 0x00040000ae901984 */ /* 0x0006640000000c00 */
.L_x_88:
[----:B------:R-:W-:Y:S05]  /*5940*/  BSYNC B1 ;  /* 0x0000000000017941 */ /* 0x000fea0003800000 */
.L_x_87:
[----:B-1----:R-:W-:Y:S04]  /*5950*/  SHF.R.U32.HI R3, RZ, 0x15, R80 ;  /* 0x00000015ff037819 */ /* 0x002fe80000011650 */
[----:B------:R-:W-:Y:S01]  /*5960*/  LOP3.LUT P1, RZ, R3, 0x3, R162, 0x48, !PT ;  /* 0x0000000303ff7812 */ /* 0x000fe200078248a2 */
[----:B------:R-:W-:Y:S01]  /*5970*/  @!UPT UIADD3 URZ, UPT, UPT, URZ, URZ, URZ ;  /* 0x000000fffffff290 */ /* 0x000fe2000fffe0ff */
[----:B----4-:R-:W-:Y:S11]  /*5980*/  @P0 BRA `(.L_x_92) ;  /* 0x0000000000080947 */ /* 0x010ff60003800000 */
[----:B------:R-:W1:Y:S02]  /*5990*/  SYNCS.PHASECHK.TRANS64.TRYWAIT P0, [R87+URZ+0xa0], R0 ;  /* 0x0000a000570075a7 */ /* 0x000e6400080011ff */
[----:B-1----:R-:W-:Y:S05]  /*59a0*/  @!P0 BRA `(.L_x_93) ;  /* 0x0000005800a08947 */ /* 0x002fea0003800000 */
.L_x_92:
[----:B------:R-:W-:Y:S05]  /*59b0*/  @!P1 BRA `(.L_x_94) ;  /* 0x0000000000409947 */ /* 0x000fea0003800000 */
[----:B------:R-:W4:Y:S01]  /*59c0*/  LDCU.64 UR8, c[0x4][0x70] ;  /* 0x01000e00ff0877ac */ /* 0x000f220008000a00 */
[----:B------:R-:W-:Y:S01]  /*59d0*/  MOV R3, 0x0 ;  /* 0x0000000000037802 */ /* 0x000fe20000000f00 */
[----:B------:R-:W-:Y:S02]  /*59e0*/  HFMA2 R12, -RZ, RZ, 0, 5.9604644775390625e-08 ;  /* 0x00000001ff0c7431 */ /* 0x000fe400000001ff */
[----:B------:R-:W-:Y:S02]  /*59f0*/  IMAD.MOV.U32 R8, RZ, RZ, 0x192 ;  /* 0x00000192ff087424 */ /* 0x000fe400078e00ff */
[----:B------:R-:W-:Y:S01]  /*5a00*/  IMAD.MOV.U32 R13, RZ, RZ, RZ ;  /* 0x000000ffff0d7224 */ /* 0x000fe200078e00ff */
[----:B------:R-:W5:Y:S01]  /*5a10*/  LDCU.64 UR6, c[0x4][0x78] ;  /* 0x01000f00ff0677ac */ /* 0x000f620008000a00 */
[----:B------:R-:W1:Y:S01]  /*5a20*/  LDC.64 R2, c[0x4][R3] ;  /* 0x0100000003027b82 */ /* 0x000e620000000a00 */
[----:B------:R-:W2:Y:S01]  /*5a30*/  LDCU.64 UR4, c[0x4][0x10] ;  /* 0x01000200ff0477ac */ /* 0x000ea20008000a00 */
[----:B----4-:R-:W-:Y:S01]  /*5a40*/  MOV R5, UR9 ;  /* 0x0000000900057c02 */ /* 0x010fe20008000f00 */
[----:B------:R-:W-:Y:S01]  /*5a50*/  IMAD.U32 R4, RZ, RZ, UR8 ;  /* 0x00000008ff047e24 */ /* 0x000fe2000f8e00ff */
[----:B-----5:R-:W-:Y:S01]  /*5a60*/  MOV R7, UR7 ;  /* 0x0000000700077c02 */ /* 0x020fe20008000f00 */
[----:B------:R-:W-:Y:S01]  /*5a70*/  IMAD.U32 R6, RZ, RZ, UR6 ;  /* 0x00000006ff067e24 */ /* 0x000fe2000f8e00ff */
[----:B--2---:R-:W-:Y:S01]  /*5a80*/  MOV R11, UR5 ;  /* 0x00000005000b7c02 */ /* 0x004fe20008000f00 */
[----:B------:R-:W-:Y:S02]  /*5a90*/  IMAD.U32 R10, RZ, RZ, UR4 ;  /* 0x00000004ff0a7e24 */ /* 0x000fe4000f8e00ff */
[----:B------:R-:W-:Y:S07]  /*5aa0*/  LEPC R20, `(.L_x_94) ;  /* 0x000000001014794e */ /* 0x000fee0000000000 */
[----:B-1-3--:R-:W-:Y:S05]  /*5ab0*/  CALL.ABS.NOINC R2 ;  /* 0x0000000002007343 */ /* 0x00afea0003c00000 */
.L_x_94:
[----:B------:R-:W-:Y:S01]  /*5ac0*/  SHF.L.U32 R82, R88, 0x10, RZ ;  /* 0x0000001058527819 */ /* 0x000fe200000006ff */
[----:B------:R-:W-:Y:S05]  /*5ad0*/  WARPSYNC.ALL ;  /* 0x0000000000007948 */ /* 0x000fea0003800000 */
[----:B------:R-:W-:Y:S01]  /*5ae0*/  R2UR UR4, R80 ;  /* 0x00000000500472ca */ /* 0x000fe200000e0000 */
[----:B------:R-:W-:Y:S01]  /*5af0*/  BSSY.RECONVERGENT B0, `(.L_x_95) ;  /* 0x00000fc000007945 */ /* 0x000fe20003800200 */
[----:B------:R-:W-:Y:S02]  /*5b00*/  LOP3.LUT R83, R88, 0xffff0000, RZ, 0xc0, !PT ;  /* 0xffff000058537812 */ /* 0x000fe400078ec0ff */
[----:B------:R-:W-:Y:S02]  /*5b10*/  LOP3.LUT R84, R89, 0xffff0000, RZ, 0xc0, !PT ;  /* 0xffff000059547812 */ /* 0x000fe400078ec0ff */
[C---:B------:R-:W-:Y:S02]  /*5b20*/  SHF.L.U32 R85, R107.reuse, 0x10, RZ ;  /* 0x000000106b557819 */ /* 0x040fe400000006ff */
[----:B------:R-:W-:Y:S02]  /*5b30*/  LOP3.LUT R86, R107, 0xffff0000, RZ, 0xc0, !PT ;  /* 0xffff00006b567812 */ /* 0x000fe400078ec0ff */
[----:B------:R-:W-:Y:S03]  /*5b40*/  ISETP.NE.AND P0, PT, R170, RZ, PT ;  /* 0x000000ffaa00720c */ /* 0x000fe60003f05270 */
[----:B------:R-:W1:Y:S02]  /*5b50*/  LDTM.x64 R4, tmem[UR4] ;  /* 0x00000004000479ee */ /* 0x000e640008340000 */
[C---:B-12---:R-:W-:Y:S01]  /*5b60*/  FMUL R0, R78.reuse, R4 ;  /* 0x000000044e007220 */ /* 0x046fe20000400000 */
[C---:B------:R-:W-:Y:S01]  /*5b70*/  FMUL R2, R78.reuse, R5 ;  /* 0x000000054e027220 */ /* 0x040fe20000400000 */
[C---:B------:R-:W-:Y:S01]  /*5b80*/  FMUL R3, R78.reuse, R6 ;  /* 0x000000064e037220 */ /* 0x040fe20000400000 */
[----:B------:R-:W-:Y:S01]  /*5b90*/  FMUL R7, R78, R7 ;  /* 0x000000074e077220 */ /* 0x000fe20000400000 */
[----:B------:R-:W-:Y:S01]  /*5ba0*/  FFMA R0, R81, R82, R0 ;  /* 0x0000005251007223 */ /* 0x000fe20000000000 */
[----:B------:R-:W-:Y:S01]  /*5bb0*/  SHF.L.U32 R82, R89, 0x10, RZ ;  /* 0x0000001059527819 */ /* 0x000fe200000006ff */
[C---:B------:R-:W-:Y:S01]  /*5bc0*/  FFMA R2, R81.reuse, R83, R2 ;  /* 0x0000005351027223 */ /* 0x040fe20000000002 */
[----:B------:R-:W-:Y:S01]  /*5bd0*/  SHF.L.U32 R83, R90, 0x10, RZ ;  /* 0x000000105a537819 */ /* 0x000fe200000006ff */
[C---:B------:R-:W-:Y:S01]  /*5be0*/  FMUL R4, R78.reuse, R8 ;  /* 0x000000084e047220 */ /* 0x040fe20000400000 */
[----:B------:R-:W-:Y:S01]  /*5bf0*/  FMUL R5, R78, R9 ;  /* 0x000000094e057220 */ /* 0x000fe20000400000 */
[C---:B------:R-:W-:Y:S01]  /*5c00*/  FFMA R3, R81.reuse, R82, R3 ;  /* 0x0000005251037223 */ /* 0x040fe20000000003 */
[----:B------:R-:W-:Y:S01]  /*5c10*/  LOP3.LUT R82, R90, 0xffff0000, RZ, 0xc0, !PT ;  /* 0xffff00005a527812 */ /* 0x000fe200078ec0ff */
[----:B------:R-:W-:Y:S01]  /*5c20*/  FFMA R7, R81, R84, R7 ;  /* 0x0000005451077223 */ /* 0x000fe20000000007 */
[----:B------:R-:W-:Y:S01]  /*5c30*/  LOP3.LUT R84, R91, 0xffff0000, RZ, 0xc0, !PT ;  /* 0xffff00005b547812 */ /* 0x000fe200078ec0ff */
[----:B------:R-:W-:Y:S01]  /*5c40*/  FFMA R4, R81, R83, R4 ;  /* 0x0000005351047223 */ /* 0x000fe20000000004 */
[----:B------:R-:W-:Y:S01]  /*5c50*/  SHF.L.U32 R83, R91, 0x10, RZ ;  /* 0x000000105b537819 */ /* 0x000fe200000006ff */
[----:B------:R-:W-:Y:S01]  /*5c60*/  FMUL R6, R78, R10 ;  /* 0x0000000a4e067220 */ /* 0x000fe20000400000 */
[----:B------:R-:W-:Y:S01]  /*5c70*/  F2FP.BF16.F32.PACK_AB R92, R2, R0 ;  /* 0x00000000025c723e */ /* 0x000fe200000010ff */
[----:B------:R-:W-:Y:S01]  /*5c80*/  FMUL R11, R78, R11 ;  /* 0x0000000b4e0b7220 */ /* 0x000fe20000400000 */
[----:B------:R-:W-:Y:S01]  /*5c90*/  F2FP.BF16.F32.PACK_AB R93, R7, R3 ;  /* 0x00000003075d723e */ /* 0x000fe200000010ff */
[C---:B------:R-:W-:Y:S01]  /*5ca0*/  FFMA R5, R81.reuse, R82, R5 ;  /* 0x0000005251057223 */ /* 0x040fe20000000005 */
[----:B------:R-:W-:Y:S01]  /*5cb0*/  SHF.L.U32 R82, R96, 0x10, RZ ;  /* 0x0000001060527819 */ /* 0x000fe200000006ff */
[----:B------:R-:W-:Y:S01]  /*5cc0*/  FFMA R6, R81, R83, R6 ;  /* 0x0000005351067223 */ /* 0x000fe20000000006 */
[----:B------:R-:W-:Y:S01]  /*5cd0*/  SHF.L.U32 R83, R98, 0x10, RZ ;  /* 0x0000001062537819 */ /* 0x000fe200000006ff */
[----:B------:R-:W-:Y:S01]  /*5ce0*/  FMUL R8, R78, R12 ;  /* 0x0000000c4e087220 */ /* 0x000fe20000400000 */
[----:B------:R-:W-:Y:S01]  /*5cf0*/  F2FP.BF16.F32.PACK_AB R94, R5, R4 ;  /* 0x00000004055e723e */ /* 0x000fe200000010ff */
[C---:B------:R-:W-:Y:S01]  /*5d00*/  FFMA R11, R81.reuse, R84, R11 ;  /* 0x00000054510b7223 */ /* 0x040fe2000000000b */
[----:B------:R-:W-:Y:S01]  /*5d10*/  LOP3.LUT R84, R96, 0xffff0000, RZ, 0xc0, !PT ;  /* 0xffff000060547812 */ /* 0x000fe200078ec0ff */
[C---:B------:R-:W-:Y:S01]  /*5d20*/  FMUL R9, R78.reuse, R13 ;  /* 0x0000000d4e097220 */ /* 0x040fe20000400000 */
[----:B------:R-:W-:Y:S01]  /*5d30*/  FFMA R8, R81, R82, R8 ;  /* 0x0000005251087223 */ /* 0x000fe20000000008 */
[----:B------:R-:W-:Y:S01]  /*5d40*/  SHF.L.U32 R82, R97, 0x10, RZ ;  /* 0x0000001061527819 */ /* 0x000fe200000006ff */
[C---:B------:R-:W-:Y:S01]  /*5d50*/  FMUL R10, R78.reuse, R14 ;  /* 0x0000000e4e0a7220 */ /* 0x040fe20000400000 */
[----:B------:R-:W-:Y:S01]  /*5d60*/  F2FP.BF16.F32.PACK_AB R95, R11, R6 ;  /* 0x000000060b5f723e */ /* 0x000fe200000010ff */
[----:B------:R-:W-:Y:S01]  /*5d70*/  FFMA R9, R81, R84, R9 ;  /* 0x0000005451097223 */ /* 0x000fe20000000009 */
[----:B------:R-:W-:Y:S01]  /*5d80*/  LOP3.LUT R84, R97, 0xffff0000, RZ, 0xc0, !PT ;  /* 0xffff000061547812 */ /* 0x000fe200078ec0ff */
[----:B------:R-:W-:Y:S01]  /*5d90*/  FMUL R15, R78, R15 ;  /* 0x0000000f4e0f7220 */ /* 0x000fe20000400000 */
[----:B------:R-:W-:Y:S01]  /*5da0*/  FFMA R10, R81, R82, R10 ;  /* 0x00000052510a7223 */ /* 0x000fe2000000000a */
[----:B------:R-:W-:Y:S01]  /*5db0*/  LOP3.LUT R82, R98, 0xffff0000, RZ, 0xc0, !PT ;  /* 0xffff000062527812 */ /* 0x000fe200078ec0ff */
[C---:B------:R-:W-:Y:S01]  /*5dc0*/  FMUL R12, R78.reuse, R16 ;  /* 0x000000104e0c7220 */ /* 0x040fe20000400000 */
[----:B------:R-:W-:Y:S01]  /*5dd0*/  F2FP.BF16.F32.PACK_AB R116, R9, R8 ;  /* 0x000000080974723e */ /* 0x000fe200000010ff */
[----:B------:R-:W-:Y:S01]  /*5de0*/  FMUL R13, R78, R17 ;  /* 0x000000114e0d7220 */ /* 0x000fe20000400000 */
[----:B------:R-:W-:Y:S01]  /*5df0*/  FFMA R15, R81, R84, R15 ;  /* 0x00000054510f7223 */ /* 0x000fe2000000000f */
[----:B------:R-:W-:Y:S01]  /*5e00*/  LOP3.LUT R84, R99, 0xffff0000, RZ, 0xc0, !PT ;  /* 0xffff000063547812 */ /* 0x000fe200078ec0ff */
[----:B------:R-:W-:Y:S01]  /*5e10*/  FFMA R12, R81, R83, R12 ;  /* 0x00000053510c7223 */ /* 0x000fe2000000000c */
[----:B------:R-:W-:Y:S01]  /*5e20*/  SHF.L.U32 R83, R99, 0x10, RZ ;  /* 0x0000001063537819 */ /* 0x000fe200000006ff */
[----:B------:R-:W-:Y:S01]  /*5e30*/  FFMA R13, R81, R82, R13 ;  /* 0x00000052510d7223 */ /* 0x000fe2000000000d */
[----:B------:R-:W-:Y:S01]  /*5e40*/  SHF.L.U32 R82, R104, 0x10, RZ ;  /* 0x0000001068527819 */ /* 0x000fe200000006ff */
[C---:B------:R-:W-:Y:S01]  /*5e50*/  FMUL R14, R78.reuse, R18 ;  /* 0x000000124e0e7220 */ /* 0x040fe20000400000 */
[----:B------:R-:W-:Y:S01]  /*5e60*/  F2FP.BF16.F32.PACK_AB R117, R15, R10 ;  /* 0x0000000a0f75723e */ /* 0x000fe200000010ff */
[C---:B------:R-:W-:Y:S01]  /*5e70*/  FMUL R19, R78.reuse, R19 ;  /* 0x000000134e137220 */ /* 0x040fe20000400000 */
[----:B------:R-:W-:Y:S01]  /*5e80*/  F2FP.BF16.F32.PACK_AB R118, R13, R12 ;  /* 0x0000000c0d76723e */ /* 0x000fe200000010ff */
[----:B------:R-:W-:Y:S01]  /*5e90*/  FMUL R16, R78, R20 ;  /* 0x000000144e107220 */ /* 0x000fe20000400000 */
[C---:B------:R-:W-:Y:S01]  /*5ea0*/  FFMA R14, R81.reuse, R83, R14 ;  /* 0x00000053510e7223 */ /* 0x040fe2000000000e */
[----:B------:R-:W-:Y:S01]  /*5eb0*/  SHF.L.U32 R83, R106, 0x10, RZ ;  /* 0x000000106a537819 */ /* 0x000fe200000006ff */
[C---:B------:R-:W-:Y:S01]  /*5ec0*/  FFMA R19, R81.reuse, R84, R19 ;  /* 0x0000005451137223 */ /* 0x040fe20000000013 */
[----:B------:R-:W-:Y:S01]  /*5ed0*/  LOP3.LUT R84, R104, 0xffff0000, RZ, 0xc0, !PT ;  /* 0xffff000068547812 */ /* 0x000fe200078ec0ff */
[----:B------:R-:W-:Y:S01]  /*5ee0*/  FFMA R16, R81, R82, R16 ;  /* 0x0000005251107223 */ /* 0x000fe20000000010 */
[----:B------:R-:W-:Y:S01]  /*5ef0*/  SHF.L.U32 R82, R105, 0x10, RZ ;  /* 0x0000001069527819 */ /* 0x000fe200000006ff */
[C---:B------:R-:W-:Y:S01]  /*5f00*/  FMUL R17, R78.reuse, R21 ;  /* 0x000000154e117220 */ /* 0x040fe20000400000 */
[----:B------:R-:W-:Y:S01]  /*5f10*/  F2FP.BF16.F32.PACK_AB R119, R19, R14 ;  /* 0x0000000e1377723e */ /* 0x000fe200000010ff */
[C---:B------:R-:W-:Y:S01]  /*5f20*/  FMUL R18, R78.reuse, R22 ;  /* 0x000000164e127220 */ /* 0x040fe20000400000 */
[----:B------:R-:W-:Y:S01]  /*5f30*/  FMUL R23, R78, R23 ;  /* 0x000000174e177220 */ /* 0x000fe20000400000 */
[C---:B------:R-:W-:Y:S01]  /*5f40*/  FFMA R17, R81.reuse, R84, R17 ;  /* 0x0000005451117223 */ /* 0x040fe20000000011 */
[----:B------:R-:W-:Y:S01]  /*5f50*/  LOP3.LUT R84, R106, 0xffff0000, RZ, 0xc0, !PT ;  /* 0xffff00006a547812 */ /* 0x000fe200078ec0ff */
[----:B------:R-:W-:Y:S01]  /*5f60*/  FFMA R18, R81, R82, R18 ;  /* 0x0000005251127223 */ /* 0x000fe20000000012 */
[----:B------:R-:W-:Y:S01]  /*5f70*/  LOP3.LUT R82, R105, 0xffff0000, RZ, 0xc0, !PT ;  /* 0xffff000069527812 */ /* 0x000fe200078ec0ff */
[C---:B------:R-:W-:Y:S01]  /*5f80*/  FMUL R20, R78.reuse, R24 ;  /* 0x000000184e147220 */ /* 0x040fe20000400000 */
[----:B------:R-:W-:Y:S01]  /*5f90*/  F2FP.BF16.F32.PACK_AB R124, R17, R16 ;  /* 0x00000010117c723e */ /* 0x000fe200000010ff */
[C---:B------:R-:W-:Y:S01]  /*5fa0*/  FMUL R21, R78.reuse, R25 ;  /* 0x000000194e157220 */ /* 0x040fe20000400000 */
[----:B------:R-:W-:Y:S01]  /*5fb0*/  FMUL R22, R78, R26 ;  /* 0x0000001a4e167220 */ /* 0x000fe20000400000 */
[C---:B------:R-:W-:Y:S01]  /*5fc0*/  FFMA R23, R81.reuse, R82, R23 ;  /* 0x0000005251177223 */ /* 0x040fe20000000017 */
[----:B------:R-:W-:Y:S01]  /*5fd0*/  SHF.L.U32 R82, R112, 0x10, RZ ;  /* 0x0000001070527819 */ /* 0x000fe200000006ff */
[C---:B------:R-:W-:Y:S01]  /*5fe0*/  FMUL R27, R78.reuse, R27 ;  /* 0x0000001b4e1b7220 */ /* 0x040fe20000400000 */
[----:B------:R-:W-:Y:S01]  /*5ff0*/  FFMA R20, R81, R83, R20 ;  /* 0x0000005351147223 */ /* 0x000fe20000000014 */
[----:B------:R-:W-:Y:S01]  /*6000*/  SHF.L.U32 R83, R113, 0x10, RZ ;  /* 0x0000001071537819 */ /* 0x000fe200000006ff */
[----:B------:R-:W-:Y:S01]  /*6010*/  FMUL R24, R78, R28 ;  /* 0x0000001c4e187220 */ /* 0x000fe20000400000 */
[----:B------:R-:W-:Y:S01]  /*6020*/  F2FP.BF16.F32.PACK_AB R125, R23, R18 ;  /* 0x00000012177d723e */ /* 0x000fe200000010ff */
[C---:B------:R-:W-:Y:S01]  /*6030*/  FFMA R21, R81.reuse, R84, R21 ;  /* 0x0000005451157223 */ /* 0x040fe20000000015 */
[----:B------:R-:W-:Y:S01]  /*6040*/  LOP3.LUT R84, R112, 0xffff0000, RZ, 0xc0, !PT ;  /* 0xffff000070547812 */ /* 0x000fe200078ec0ff */
[----:B------:R-:W-:Y:S01]  /*6050*/  FFMA R22, R81, R85, R22 ;  /* 0x0000005551167223 */ /* 0x000fe20000000016 */
[----:B------:R-:W-:Y:S01]  /*6060*/  SHF.L.U32 R85, R115, 0x10, RZ ;  /* 0x0000001073557819 */ /* 0x000fe200000006ff */
[----:B------:R-:W-:Y:S01]  /*6070*/  FFMA R27, R81, R86, R27 ;  /* 0x00000056511b7223 */ /* 0x000fe2000000001b */
[----:B------:R-:W-:Y:S01]  /*6080*/  F2FP.BF16.F32.PACK_AB R126, R21, R20 ;  /* 0x00000014157e723e */ /* 0x000fe200000010ff */
[----:B------:R-:W-:Y:S01]  /*6090*/  FFMA R24, R81, R82, R24 ;  /* 0x0000005251187223 */ /* 0x000fe20000000018 */
[----:B------:R-:W-:Y:S01]  /*60a0*/  LOP3.LUT R82, R113, 0xffff0000, RZ, 0xc0, !PT ;  /* 0xffff000071527812 */ /* 0x000fe200078ec0ff */
[C---:B------:R-:W-:Y:S01]  /*60b0*/  FMUL R25, R78.reuse, R29 ;  /* 0x0000001d4e197220 */ /* 0x040fe20000400000 */
[----:B------:R-:W-:Y:S01]  /*60c0*/  F2FP.BF16.F32.PACK_AB R127, R27, R22 ;  /* 0x000000161b7f723e */ /* 0x000fe200000010ff */
[C---:B------:R-:W-:Y:S01]  /*60d0*/  FMUL R26, R78.reuse, R30 ;  /* 0x0000001e4e1a7220 */ /* 0x040fe20000400000 */
[----:B------:R-:W-:Y:S01]  /*60e0*/  LOP3.LUT R86, R147, 0xffff0000, RZ, 0xc0, !PT ;  /* 0xffff000093567812 */ /* 0x000fe200078ec0ff */
[----:B------:R-:W-:Y:S01]  /*60f0*/  FMUL R31, R78, R31 ;  /* 0x0000001f4e1f7220 */ /* 0x000fe20000400000 */
[----:B------:R-:W-:Y:S01]  /*6100*/  FFMA R25, R81, R84, R25 ;  /* 0x0000005451197223 */ /* 0x000fe20000000019 */
[----:B------:R-:W-:Y:S01]  /*6110*/  LOP3.LUT R84, R115, 0xffff0000, RZ, 0xc0, !PT ;  /* 0xffff000073547812 */ /* 0x000fe200078ec0ff */
[C---:B------:R-:W-:Y:S01]  /*6120*/  FFMA R26, R81.reuse, R83, R26 ;  /* 0x00000053511a7223 */ /* 0x040fe2000000001a */
[C---:B------:R-:W-:Y:S01]  /*6130*/  SHF.L.U32 R83, R114.reuse, 0x10, RZ ;  /* 0x0000001072537819 */ /* 0x040fe200000006ff */
[C---:B------:R-:W-:Y:S01]  /*6140*/  FFMA R31, R81.reuse, R82, R31 ;  /* 0x00000052511f7223 */ /* 0x040fe2000000001f */
[----:B------:R-:W-:Y:S01]  /*6150*/  LOP3.LUT R82, R114, 0xffff0000, RZ, 0xc0, !PT ;  /* 0xffff000072527812 */ /* 0x000fe200078ec0ff */
[C---:B------:R-:W-:Y:S01]  /*6160*/  FMUL R28, R78.reuse, R32 ;  /* 0x000000204e1c7220 */ /* 0x040fe20000400000 */
[C---:B------:R-:W-:Y:S01]  /*6170*/  FMUL R29, R78.reuse, R33 ;  /* 0x000000214e1d7220 */ /* 0x040fe20000400000 */
[C---:B------:R-:W-:Y:S01]  /*6180*/  FMUL R30, R78.reuse, R34 ;  /* 0x000000224e1e7220 */ /* 0x040fe20000400000 */
[----:B------:R-:W-:Y:S01]  /*6190*/  FMUL R35, R78, R35 ;  /* 0x000000234e237220 */ /* 0x000fe20000400000 */
[----:B------:R-:W-:Y:S01]  /*61a0*/  FFMA R28, R81, R83, R28 ;  /* 0x00000053511c7223 */ /* 0x000fe2000000001c */
[----:B------:R-:W-:Y:S01]  /*61b0*/  SHF.L.U32 R83, R121, 0x10, RZ ;  /* 0x0000001079537819 */ /* 0x000fe200000006ff */
[C---:B------:R-:W-:Y:S01]  /*61c0*/  FFMA R29, R81.reuse, R82, R29 ;  /* 0x00000052511d7223 */ /* 0x040fe2000000001d */
[C---:B------:R-:W-:Y:S01]  /*61d0*/  SHF.L.U32 R82, R120.reuse, 0x10, RZ ;  /* 0x0000001078527819 */ /* 0x040fe200000006ff */
[----:B------:R-:W-:Y:S01]  /*61e0*/  FFMA R30, R81, R85, R30 ;  /* 0x00000055511e7223 */ /* 0x000fe2000000001e */
[----:B------:R-:W-:Y:S01]  /*61f0*/  SHF.L.U32 R85, R123, 0x10, RZ ;  /* 0x000000107b557819 */ /* 0x000fe200000006ff */
[C---:B------:R-:W-:Y:S01]  /*6200*/  FFMA R35, R81.reuse, R84, R35 ;  /* 0x0000005451237223 */ /* 0x040fe20000000023 */
[----:B------:R-:W-:Y:S01]  /*6210*/  LOP3.LUT R84, R120, 0xffff0000, RZ, 0xc0, !PT ;  /* 0xffff000078547812 */ /* 0x000fe200078ec0ff */
[C---:B------:R-:W-:Y:S01]  /*6220*/  FMUL R32, R78.reuse, R36 ;  /* 0x000000244e207220 */ /* 0x040fe20000400000 */
[C---:B------:R-:W-:Y:S01]  /*6230*/  FMUL R33, R78.reuse, R37 ;  /* 0x000000254e217220 */ /* 0x040fe20000400000 */
[----:B------:R-:W-:Y:S01]  /*6240*/  FMUL R34, R78, R38 ;  /* 0x000000264e227220 */ /* 0x000fe20000400000 */
[----:B------:R1:W-:Y:S01]  /*6250*/  STS.128 [R182+UR48+0x400], R92 ;  /* 0x0004005cb6007988 */ /* 0x0003e20008000c30 */
[----:B------:R-:W-:Y:S01]  /*6260*/  FFMA R32, R81, R82, R32 ;  /* 0x0000005251207223 */ /* 0x000fe20000000020 */
[----:B------:R-:W-:Y:S01]  /*6270*/  LOP3.LUT R82, R121, 0xffff0000, RZ, 0xc0, !PT ;  /* 0xffff000079527812 */ /* 0x000fe200078ec0ff */
[C---:B------:R-:W-:Y:S01]  /*6280*/  FFMA R33, R81.reuse, R84, R33 ;  /* 0x0000005451217223 */ /* 0x040fe20000000021 */
[----:B------:R-:W-:Y:S01]  /*6290*/  LOP3.LUT R84, R122, 0xffff0000, RZ, 0xc0, !PT ;  /* 0xffff00007a547812 */ /* 0x000fe200078ec0ff */
[----:B------:R-:W-:Y:S01]  /*62a0*/  FMUL R39, R78, R39 ;  /* 0x000000274e277220 */ /* 0x000fe20000400000 */
[C---:B------:R-:W-:Y:S01]  /*62b0*/  FFMA R34, R81.reuse, R83, R34 ;  /* 0x0000005351227223 */ /* 0x040fe20000000022 */
[----:B------:R-:W-:Y:S01]  /*62c0*/  SHF.L.U32 R83, R122, 0x10, RZ ;  /* 0x000000107a537819 */ /* 0x000fe200000006ff */
[C---:B------:R-:W-:Y:S01]  /*62d0*/  FMUL R36, R78.reuse, R40 ;  /* 0x000000284e247220 */ /* 0x040fe20000400000 */
[----:B------:R-:W-:Y:S01]  /*62e0*/  FFMA R39, R81, R82, R39 ;  /* 0x0000005251277223 */ /* 0x000fe20000000027 */
[----:B------:R-:W-:Y:S01]  /*62f0*/  LOP3.LUT R82, R123, 0xffff0000, RZ, 0xc0, !PT ;  /* 0xffff00007b527812 */ /* 0x000fe200078ec0ff */
[C---:B------:R-:W-:Y:S01]  /*6300*/  FMUL R37, R78.reuse, R41 ;  /* 0x000000294e257220 */ /* 0x040fe20000400000 */
[C---:B------:R-:W-:Y:S01]  /*6310*/  FMUL R38, R78.reuse, R42 ;  /* 0x0000002a4e267220 */ /* 0x040fe20000400000 */
[----:B------:R-:W-:Y:S01]  /*6320*/  FMUL R43, R78, R43 ;  /* 0x0000002b4e2b7220 */ /* 0x000fe20000400000 */
[C---:B------:R-:W-:Y:S01]  /*6330*/  FFMA R36, R81.reuse, R83, R36 ;  /* 0x0000005351247223 */ /* 0x040fe20000000024 */
[C---:B------:R-:W-:Y:S01]  /*6340*/  SHF.L.U32 R83, R128.reuse, 0x10, RZ ;  /* 0x0000001080537819 */ /* 0x040fe200000006ff */
[----:B------:R2:W-:Y:S01]  /*6350*/  STS.128 [R181+0x400], R116 ;  /* 0x00040074b5007388 */ /* 0x0005e20000000c00 */
[----:B------:R-:W-:Y:S01]  /*6360*/  FFMA R37, R81, R84, R37 ;  /* 0x0000005451257223 */ /* 0x000fe20000000025 */
[----:B------:R-:W-:Y:S01]  /*6370*/  LOP3.LUT R84, R129, 0xffff0000, RZ, 0xc0, !PT ;  /* 0xffff000081547812 */ /* 0x000fe200078ec0ff */
[----:B------:R-:W-:Y:S01]  /*6380*/  FFMA R38, R81, R85, R38 ;  /* 0x0000005551267223 */ /* 0x000fe20000000026 */
[----:B------:R-:W-:Y:S01]  /*6390*/  SHF.L.U32 R85, R129, 0x10, RZ ;  /* 0x0000001081557819 */ /* 0x000fe200000006ff */
        /* <DEDUP_REMOVED lines=8> */
[----:B------:R4:W-:Y:S01]  /*6420*/  STS.128 [R180+0x400], R124 ;  /* 0x0004007cb4007388 */ /* 0x0009e20000000c00 */
[C---:B------:R-:W-:Y:S01]  /*6430*/  FFMA R41, R81.reuse, R82, R41 ;  /* 0x0000005251297223 */ /* 0x040fe20000000029 */
[C---:B------:R-:W-:Y:S01]  /*6440*/  SHF.L.U32 R82, R130.reuse, 0x10, RZ ;  /* 0x0000001082527819 */ /* 0x040fe200000006ff */
[----:B------:R-:W-:Y:S01]  /*6450*/  FFMA R42, R81, R85, R42 ;  /* 0x00000055512a7223 */ /* 0x000fe2000000002a */
[----:B------:R-:W-:Y:S01]  /*6460*/  SHF.L.U32 R85, R137, 0x10, RZ ;  /* 0x0000001089557819 */ /* 0x000fe200000006ff */
[----:B------:R-:W-:Y:S01]  /*6470*/  FFMA R47, R81, R84, R47 ;  /* 0x00000054512f7223 */ /* 0x000fe2000000002f */
[----:B------:R-:W-:Y:S01]  /*6480*/  LOP3.LUT R84, R130, 0xffff0000, RZ, 0xc0, !PT ;  /* 0xffff000082547812 */ /* 0x000fe200078ec0ff */
[C---:B------:R-:W-:Y:S01]  /*6490*/  FMUL R44, R78.reuse, R48 ;  /* 0x000000304e2c7220 */ /* 0x040fe20000400000 */
[----:B-1----:R-:W-:Y:S01]  /*64a0*/  F2FP.BF16.F32.PACK_AB R92, R25, R24 ;  /* 0x00000018195c723e */ /* 0x002fe200000010ff */
[C---:B------:R-:W-:Y:S01]  /*64b0*/  FMUL R45, R78.reuse, R49 ;  /* 0x000000314e2d7220 */ /* 0x040fe20000400000 */
[----:B------:R-:W-:Y:S01]  /*64c0*/  F2FP.BF16.F32.PACK_AB R93, R31, R26 ;  /* 0x0000001a1f5d723e */ /* 0x000fe200000010ff */
[----:B------:R-:W-:Y:S01]  /*64d0*/  FMUL R46, R78, R50 ;  /* 0x000000324e2e7220 */ /* 0x000fe20000400000 */
[----:B------:R-:W-:Y:S01]  /*64e0*/  F2FP.BF16.F32.PACK_AB R94, R29, R28 ;  /* 0x0000001c1d5e723e */ /* 0x000fe200000010ff */
[----:B------:R-:W-:Y:S01]  /*64f0*/  FFMA R44, R81, R82, R44 ;  /* 0x00000052512c7223 */ /* 0x000fe2000000002c */
[----:B------:R-:W-:Y:S01]  /*6500*/  LOP3.LUT R82, R131, 0xffff0000, RZ, 0xc0, !PT ;  /* 0xffff000083527812 */ /* 0x000fe200078ec0ff */
[----:B------:R-:W-:Y:S01]  /*6510*/  FFMA R45, R81, R84, R45 ;  /* 0x00000054512d7223 */ /* 0x000fe2000000002d */
[----:B------:R-:W-:Y:S01]  /*6520*/  LOP3.LUT R84, R136, 0xffff0000, RZ, 0xc0, !PT ;  /* 0xffff000088547812 */ /* 0x000fe200078ec0ff */
[----:B------:R-:W-:Y:S01]  /*6530*/  FMUL R51, R78, R51 ;  /* 0x000000334e337220 */ /* 0x000fe20000400000 */
[----:B------:R-:W-:Y:S01]  /*6540*/  F2FP.BF16.F32.PACK_AB R95, R35, R30 ;  /* 0x0000001e235f723e */ /* 0x000fe200000010ff */
[----:B------:R-:W-:Y:S01]  /*6550*/  FFMA R46, R81, R83, R46 ;  /* 0x00000053512e7223 */ /* 0x000fe2000000002e */
[----:B------:R-:W-:Y:S01]  /*6560*/  SHF.L.U32 R83, R136, 0x10, RZ ;  /* 0x0000001088537819 */ /* 0x000fe200000006ff */
[C---:B------:R-:W-:Y:S01]  /*6570*/  FMUL R48, R78.reuse, R52 ;  /* 0x000000344e307220 */ /* 0x040fe20000400000 */
[----:B--2---:R-:W-:Y:S01]  /*6580*/  F2FP.BF16.F32.PACK_AB R116, R33, R32 ;  /* 0x000000202174723e */ /* 0x004fe200000010ff */
[----:B------:R-:W-:Y:S01]  /*6590*/  FFMA R51, R81, R82, R51 ;  /* 0x0000005251337223 */ /* 0x000fe20000000033 */
[----:B------:R-:W-:Y:S01]  /*65a0*/  LOP3.LUT R82, R137, 0xffff0000, RZ, 0xc0, !PT ;  /* 0xffff000089527812 */ /* 0x000fe200078ec0ff */
[----:B------:R1:W-:Y:S01]  /*65b0*/  STS.128 [R178+0x400], R92 ;  /* 0x0004005cb2007388 */ /* 0x0003e20000000c00 */
[----:B------:R-:W-:Y:S01]  /*65c0*/  F2FP.BF16.F32.PACK_AB R117, R39, R34 ;  /* 0x000000222775723e */ /* 0x000fe200000010ff */
[C---:B------:R-:W-:Y:S01]  /*65d0*/  FMUL R49, R78.reuse, R53 ;  /* 0x000000354e317220 */ /* 0x040fe20000400000 */
[----:B------:R-:W-:Y:S01]  /*65e0*/  F2FP.BF16.F32.PACK_AB R118, R37, R36 ;  /* 0x000000242576723e */ /* 0x000fe200000010ff */
[C---:B------:R-:W-:Y:S01]  /*65f0*/  FMUL R50, R78.reuse, R54 ;  /* 0x000000364e327220 */ /* 0x040fe20000400000 */
[----:B------:R-:W-:Y:S01]  /*6600*/  F2FP.BF16.F32.PACK_AB R119, R43, R38 ;  /* 0x000000262b77723e */ /* 0x000fe200000010ff */
[----:B------:R-:W-:Y:S01]  /*6610*/  FMUL R55, R78, R55 ;  /* 0x000000374e377220 */ /* 0x000fe20000400000 */
[----:B----4-:R-:W-:Y:S01]  /*6620*/  F2FP.BF16.F32.PACK_AB R124, R41, R40 ;  /* 0x00000028297c723e */ /* 0x010fe200000010ff */
[C---:B------:R-:W-:Y:S01]  /*6630*/  FFMA R48, R81.reuse, R83, R48 ;  /* 0x0000005351307223 */ /* 0x040fe20000000030 */
[C---:B------:R-:W-:Y:S01]  /*6640*/  FFMA R49, R81.reuse, R84, R49 ;  /* 0x0000005451317223 */ /* 0x040fe20000000031 */
[----:B------:R1:W-:Y:S01]  /*6650*/  STS.128 [R177+0x400], R116 ;  /* 0x00040074b1007388 */ /* 0x0003e20000000c00 */
[C---:B------:R-:W-:Y:S01]  /*6660*/  SHF.L.U32 R83, R138.reuse, 0x10, RZ ;  /* 0x000000108a537819 */ /* 0x040fe200000006ff */
[----:B------:R-:W-:Y:S01]  /*6670*/  FFMA R50, R81, R85, R50 ;  /* 0x0000005551327223 */ /* 0x000fe20000000032 */
[----:B------:R-:W-:Y:S01]  /*6680*/  SHF.L.U32 R85, R139, 0x10, RZ ;  /* 0x000000108b557819 */ /* 0x000fe200000006ff */
[----:B------:R-:W-:Y:S01]  /*6690*/  FFMA R55, R81, R82, R55 ;  /* 0x0000005251377223 */ /* 0x000fe20000000037 */
[----:B------:R-:W-:Y:S01]  /*66a0*/  LOP3.LUT R82, R138, 0xffff0000, RZ, 0xc0, !PT ;  /* 0xffff00008a527812 */ /* 0x000fe200078ec0ff */
[C---:B------:R-:W-:Y:S01]  /*66b0*/  FMUL R52, R78.reuse, R56 ;  /* 0x000000384e347220 */ /* 0x040fe20000400000 */
[----:B------:R-:W-:Y:S01]  /*66c0*/  LOP3.LUT R84, R139, 0xffff0000, RZ, 0xc0, !PT ;  /* 0xffff00008b547812 */ /* 0x000fe200078ec0ff */
[C---:B------:R-:W-:Y:S01]  /*66d0*/  FMUL R53, R78.reuse, R57 ;  /* 0x000000394e357220 */ /* 0x040fe20000400000 */
[C---:B------:R-:W-:Y:S01]  /*66e0*/  FMUL R54, R78.reuse, R58 ;  /* 0x0000003a4e367220 */ /* 0x040fe20000400000 */
[----:B------:R-:W-:Y:S01]  /*66f0*/  FMUL R59, R78, R59 ;  /* 0x0000003b4e3b7220 */ /* 0x000fe20000400000 */
[C---:B------:R-:W-:Y:S01]  /*6700*/  FFMA R52, R81.reuse, R83, R52 ;  /* 0x0000005351347223 */ /* 0x040fe20000000034 */
[C---:B------:R-:W-:Y:S01]  /*6710*/  FFMA R53, R81.reuse, R82, R53 ;  /* 0x0000005251357223 */ /* 0x040fe20000000035 */
[C---:B------:R-:W-:Y:S01]  /*6720*/  FFMA R54, R81.reuse, R85, R54 ;  /* 0x0000005551367223 */ /* 0x040fe20000000036 */
[----:B------:R-:W-:Y:S01]  /*6730*/  FFMA R59, R81, R84, R59 ;  /* 0x00000054513b7223 */ /* 0x000fe2000000003b */
[----:B------:R-:W-:Y:S01]  /*6740*/  SHF.L.U32 R82, R144, 0x10, RZ ;  /* 0x0000001090527819 */ /* 0x000fe200000006ff */
[----:B------:R-:W-:Y:S01]  /*6750*/  FMUL R56, R78, R60 ;  /* 0x0000003c4e387220 */ /* 0x000fe20000400000 */
[----:B------:R-:W-:Y:S01]  /*6760*/  LOP3.LUT R84, R144, 0xffff0000, RZ, 0xc0, !PT ;  /* 0xffff000090547812 */ /* 0x000fe200078ec0ff */
[C---:B------:R-:W-:Y:S01]  /*6770*/  FMUL R57, R78.reuse, R61 ;  /* 0x0000003d4e397220 */ /* 0x040fe20000400000 */
[----:B------:R-:W-:Y:S01]  /*6780*/  SHF.L.U32 R83, R145, 0x10, RZ ;  /* 0x0000001091537819 */ /* 0x000fe200000006ff */
[C---:B------:R-:W-:Y:S01]  /*6790*/  FMUL R58, R78.reuse, R62 ;  /* 0x0000003e4e3a7220 */ /* 0x040fe20000400000 */
[----:B------:R-:W-:Y:S01]  /*67a0*/  F2FP.BF16.F32.PACK_AB R125, R47, R42 ;  /* 0x0000002a2f7d723e */ /* 0x000fe200000010ff */
[----:B------:R-:W-:Y:S01]  /*67b0*/  FFMA R56, R81, R82, R56 ;  /* 0x0000005251387223 */ /* 0x000fe20000000038 */
[----:B------:R-:W-:Y:S01]  /*67c0*/  F2FP.BF16.F32.PACK_AB R126, R45, R44 ;  /* 0x0000002c2d7e723e */ /* 0x000fe200000010ff */
[----:B------:R-:W-:Y:S01]  /*67d0*/  FFMA R57, R81, R84, R57 ;  /* 0x0000005451397223 */ /* 0x000fe20000000039 */
[----:B------:R-:W-:Y:S01]  /*67e0*/  F2FP.BF16.F32.PACK_AB R127, R51, R46 ;  /* 0x0000002e337f723e */ /* 0x000fe200000010ff */
[----:B------:R-:W-:Y:S01]  /*67f0*/  FFMA R58, R81, R83, R58 ;  /* 0x00000053513a7223 */ /* 0x000fe2000000003a */
[----:B------:R-:W-:Y:S01]  /*6800*/  LOP3.LUT R82, R145, 0xffff0000, RZ, 0xc0, !PT ;  /* 0xffff000091527812 */ /* 0x000fe200078ec0ff */
[----:B------:R-:W-:Y:S01]  /*6810*/  FMUL R63, R78, R63 ;  /* 0x0000003f4e3f7220 */ /* 0x000fe20000400000 */
[----:B------:R-:W-:Y:S01]  /*6820*/  SHF.L.U32 R83, R146, 0x10, RZ ;  /* 0x0000001092537819 */ /* 0x000fe200000006ff */
[----:B------:R1:W-:Y:S01]  /*6830*/  STS.128 [R176+0x400], R124 ;  /* 0x0004007cb0007388 */ /* 0x0003e20000000c00 */
[----:B------:R-:W-:Y:S01]  /*6840*/  FMUL R60, R78, R64 ;  /* 0x000000404e3c7220 */ /* 0x000fe20000400000 */
[----:B------:R-:W-:Y:S01]  /*6850*/  LOP3.LUT R84, R146, 0xffff0000, RZ, 0xc0, !PT ;  /* 0xffff000092547812 */ /* 0x000fe200078ec0ff */
[C---:B------:R-:W-:Y:S01]  /*6860*/  FMUL R61, R78.reuse, R65 ;  /* 0x000000414e3d7220 */ /* 0x040fe20000400000 */
[----:B------:R-:W-:Y:S01]  /*6870*/  SHF.L.U32 R85, R147, 0x10, RZ ;  /* 0x0000001093557819 */ /* 0x000fe200000006ff */
[C---:B------:R-:W-:Y:S01]  /*6880*/  FMUL R62, R78.reuse, R66 ;  /* 0x000000424e3e7220 */ /* 0x040fe20000400000 */
[----:B------:R-:W-:Y:S01]  /*6890*/  FFMA R63, R81, R82, R63 ;  /* 0x00000052513f7223 */ /* 0x000fe2000000003f */
[----:B------:R-:W-:Y:S01]  /*68a0*/  FMUL R67, R78, R67 ;  /* 0x000000434e437220 */ /* 0x000fe20000400000 */
[----:B------:R-:W-:Y:S01]  /*68b0*/  F2FP.BF16.F32.PACK_AB R132, R49, R48 ;  /* 0x000000303184723e */ /* 0x000fe200000010ff */
[----:B------:R-:W-:Y:S01]  /*68c0*/  FFMA R60, R81, R83, R60 ;  /* 0x00000053513c7223 */ /* 0x000fe2000000003c */
[----:B------:R-:W-:Y:S01]  /*68d0*/  F2FP.BF16.F32.PACK_AB R133, R55, R50 ;  /* 0x000000323785723e */ /* 0x000fe200000010ff */
[----:B------:R-:W-:Y:S01]  /*68e0*/  FFMA R61, R81, R84, R61 ;  /* 0x00000054513d7223 */ /* 0x000fe2000000003d */
[----:B------:R-:W-:Y:S01]  /*68f0*/  F2FP.BF16.F32.PACK_AB R134, R53, R52 ;  /* 0x000000343586723e */ /* 0x000fe200000010ff */
[----:B------:R-:W-:Y:S01]  /*6900*/  FFMA R62, R81, R85, R62 ;  /* 0x00000055513e7223 */ /* 0x000fe2000000003e */
[----:B------:R-:W-:Y:S01]  /*6910*/  F2FP.BF16.F32.PACK_AB R135, R59, R54 ;  /* 0x000000363b87723e */ /* 0x000fe200000010ff */
[----:B------:R-:W-:Y:S01]  /*6920*/  FFMA R67, R81, R86, R67 ;  /* 0x0000005651437223 */ /* 0x000fe20000000043 */
[----:B------:R-:W-:Y:S02]  /*6930*/  F2FP.BF16.F32.PACK_AB R140, R57, R56 ;  /* 0x00000038398c723e */ /* 0x000fe400000010ff */
[----:B------:R-:W-:Y:S01]  /*6940*/  F2FP.BF16.F32.PACK_AB R141, R63, R58 ;  /* 0x0000003a3f8d723e */ /* 0x000fe200000010ff */
[----:B------:R1:W-:Y:S01]  /*6950*/  STS.128 [R175+0x400], R132 ;  /* 0x00040084af007388 */ /* 0x0003e20000000c00 */
[----:B------:R-:W-:Y:S02]  /*6960*/  F2FP.BF16.F32.PACK_AB R142, R61, R60 ;  /* 0x0000003c3d8e723e */ /* 0x000fe400000010ff */
[----:B------:R-:W-:Y:S05]  /*6970*/  F2FP.BF16.F32.PACK_AB R143, R67, R62 ;  /* 0x0000003e438f723e */ /* 0x000fea00000010ff */
[----:B------:R1:W-:Y:S01]  /*6980*/  STS.128 [R174+0x400], R140 ;  /* 0x0004008cae007388 */ /* 0x0003e20000000c00 */
[----:B------:R-:W-:Y:S01]  /*6990*/  @!PT LDS RZ, [RZ] ;  /* 0x00000000fffff984 */ /* 0x000fe20000000800 */
[----:B------:R-:W-:Y:S01]  /*69a0*/  @!PT LDS RZ, [RZ] ;  /* 0x00000000fffff984 */ /* 0x000fe20000000800 */
[----:B------:R-:W-:Y:S01]  /*69b0*/  @!PT LDS RZ, [RZ] ;  /* 0x00000000fffff984 */ /* 0x000fe20000000800 */
[----:B------:R-:W-:Y:S01]  /*69c0*/  @!PT LDS RZ, [RZ] ;  /* 0x00000000fffff984 */ /* 0x000fe20000000800 */
[----:B------:R2:W-:Y:S07]  /*69d0*/  MEMBAR.ALL.CTA ;  /* 0x0000000000007992 */ /* 0x0005ee0000008000 */
[----:B--2---:R-:W2:Y:S02]  /*69e0*/  FENCE.VIEW.ASYNC.S ;  /* 0x00000000000073c6 */ /* 0x004ea40000000000 */
[----:B--2---:R-:W-:Y:S06]  /*69f0*/  BAR.SYNC.DEFER_BLOCKING 0x1, 0x80 ;  /* 0x0042000000007b1d */ /* 0x004fec0000010000 */
[----:B------:R-:W-:Y:S05]  /*6a00*/  @P0 BRA `(.L_x_96) ;  /* 0x0000000000280947 */ /* 0x000fea0003800000 */
[----:B------:R-:W-:Y:S02]  /*6a10*/  UIADD3 UR4, UPT, UPT, UR48, 0x400, URZ ;  /* 0x0000040030047890 */ /* 0x000fe4000fffe0ff */
[----:B------:R-:W-:Y:S01]  /*6a20*/  UIADD3 UR6, UP0, UPT, UR52, 0x680, URZ ;  /* 0x0000068034067890 */ /* 0x000fe2000ff1e0ff */
[----:B------:R-:W-:Y:S03]  /*6a30*/  UMOV UR43, UR36 ;  /* 0x00000024002b7c82 */ /* 0x000fe60008000000 */
[----:B------:R-:W-:Y:S01]  /*6a40*/  MOV R163, UR4 ;  /* 0x0000000400a37c02 */ /* 0x000fe20008000f00 */
[----:B------:R-:W-:Y:S03]  /*6a50*/  UIADD3.X UR7, UPT, UPT, URZ, UR53, URZ, UP0, !UPT ;  /* 0x00000035ff077290 */ /* 0x000fe600087fe4ff */
[----:B------:R-:W-:Y:S11]  /*6a60*/  R2UR UR40, R163 ;  /* 0x00000000a32872ca */ /* 0x000ff600000e0000 */
[----:B------:R-:W-:Y:S02]  /*6a70*/  @!UPT UIADD3 URZ, UPT, UPT, URZ, URZ, URZ ;  /* 0x000000fffffff290 */ /* 0x000fe4000fffe0ff */
[----:B------:R2:W-:Y:S01]  /*6a80*/  UTMASTG.3D [UR40], [UR6] ;  /* 0x00000028060073b5 */ /* 0x0005e20008010000 */
[----:B------:R0:W-:Y:S01]  /*6a90*/  UTMACMDFLUSH ;  /* 0x00000000000079b7 */ /* 0x0001e20000000000 */
[----:B--2---:R-:W-:Y:S04]  /*6aa0*/  DEPBAR.LE SB0, 0x1 ;  /* 0x000080400000791a */ /* 0x004fe80000000000 */
.L_x_96:
[----:B------:R-:W-:Y:S05]  /*6ab0*/  BSYNC.RECONVERGENT B0 ;  /* 0x0000000000007941 */ /* 0x000fea0003800200 */
.L_x_95:
[----:B------:R-:W-:Y:S01]  /*6ac0*/  BAR.SYNC.DEFER_BLOCKING 0x1, 0x80 ;  /* 0x0042000000007b1d */ /* 0x000fe20000010000 */
[----:B------:R-:W-:Y:S01]  /*6ad0*/  ISETP.NE.AND P1, PT, R179, RZ, PT ;  /* 0x000000ffb300720c */ /* 0x000fe20003f25270 */
[----:B------:R-:W-:Y:S01]  /*6ae0*/  UISETP.NE.AND UP0, UPT, UR49, URZ, UPT ;  /* 0x000000ff3100728c */ /* 0x000fe2000bf05270 */
[----:B------:R-:W-:Y:S11]  /*6af0*/  LEA R3, R101, UR48, 0x3 ;  /* 0x0000003065037c11 */ /* 0x000ff6000f8e18ff */
[----:B------:R-:W-:Y:S01]  /*6b00*/  @P1 SHF.L.U32 R2, R167, 0x1f, RZ ;  /* 0x0000001fa7021819 */ /* 0x000fe200000006ff */
[----:B------:R-:W-:Y:S06]  /*6b10*/  BRA.U !UP0, `(.L_x_97) ;  /* 0x0000000108247547 */ /* 0x000fec000b800000 */
[----:B------:R-:W-:Y:S01]  /*6b20*/  IMAD.U32 R5, RZ, RZ, UR51 ;  /* 0x00000033ff057e24 */ /* 0x000fe2000f8e00ff */
[----:B------:R-:W-:Y:S01]  /*6b30*/  MOV R0, UR37 ;  /* 0x0000002500007c02 */ /* 0x000fe20008000f00 */
[----:B------:R-:W-:Y:S03]  /*6b40*/  UIADD3 UR51, UPT, UPT, UR51, 0x1, URZ ;  /* 0x0000000133337890 */ /* 0x000fe6000fffe0ff */
[----:B------:R-:W-:Y:S01]  /*6b50*/  @P1 LEA R5, R5, UR48, 0x3 ;  /* 0x0000003005051c11 */ /* 0x000fe2000f8e18ff */
[----:B------:R-:W-:Y:S04]  /*6b60*/  UISETP.NE.AND UP0, UPT, UR51, 0x4, UPT ;  /* 0x000000043300788c */ /* 0x000fe8000bf05270 */
[----:B------:R-:W-:Y:S01]  /*6b70*/  @P1 VIADD R5, R5, 0x50 ;  /* 0x0000005005051836 */ /* 0x000fe20000000000 */
[----:B------:R-:W-:Y:S04]  /*6b80*/  USEL UR51, UR51, URZ, UP0 ;  /* 0x000000ff33337287 */ /* 0x000fe80008000000 */
[----:B------:R-:W-:Y:S04]  /*6b90*/  @P1 PRMT R0, R0, 0x654, R5 ;  /* 0x0000065400001816 */ /* 0x000fe80000000005 */
[----:B------:R2:W-:Y:S04]  /*6ba0*/  @P1 SYNCS.ARRIVE.TRANS64.RED.A1T0 RZ, [R0+URZ], RZ ;  /* 0x000000ff00ff19a7 */ /* 0x0005e800081004ff */
.L_x_97:
[----:B------:R-:W4:Y:S01]  /*6bb0*/  @P1 SYNCS.PHASECHK.TRANS64.TRYWAIT P0, [R3+URZ+0x30], R2 ;  /* 0x00003002030015a7 */ /* 0x000f2200080011ff */
[----:B------:R-:W-:Y:S01]  /*6bc0*/  BSSY B1, `(.L_x_98) ;  /* 0x000001f000017945 */ /* 0x000fe20003800000 */
[----:B----4-:R-:W-:Y:S03]  /*6bd0*/  @P1 SEL R103, RZ, 0x1, !P0 ;  /* 0x00000001ff671807 */ /* 0x010fe60004000000 */
[----:B------:R-:W-:Y:S05]  /*6be0*/  @!P1 BRA `(.L_x_99) ;  /* 0x0000000000709947 */ /* 0x000fea0003800000 */
[----:B------:R-:W-:Y:S01]  /*6bf0*/  ISETP.NE.AND P1, PT, R109, RZ, PT ;  /* 0x000000ff6d00720c */ /* 0x000fe20003f25270 */
[----:B------:R-:W-:Y:S01]  /*6c00*/  BSSY B0, `(.L_x_100) ;  /* 0x000000b000007945 */ /* 0x000fe20003800000 */
[----:B------:R-:W-:Y:S11]  /*6c10*/  ISETP.NE.AND P0, PT, R103, RZ, PT ;  /* 0x000000ff6700720c */ /* 0x000ff60003f05270 */
[----:B------:R-:W-:Y:S05]  /*6c20*/  @P1 IMAD R4, R101, 0x4000, R182 ;  /* 0x0000400065041824 */ /* 0x000fea00078e02b6 */
[----:B------:R-:W-:Y:S04]  /*6c30*/  @P1 IADD3 R9, PT, PT, R4, UR48, RZ ;  /* 0x0000003004091c10 */ /* 0x000fe8000fffe0ff */
[----:B------:R-:W-:Y:S01]  /*6c40*/  @P1 IADD3 R7, PT, PT, R102, R9, RZ ;  /* 0x0000000966071210 */ /* 0x000fe20007ffe0ff */
[--C-:B------:R-:W-:Y:S02]  /*6c50*/  @P1 IMAD.IADD R5, R100, 0x1, R9.reuse ;  /* 0x0000000164051824 */ /* 0x100fe400078e0209 */
[----:B------:R-:W-:Y:S01]  /*6c60*/  @P1 IMAD.IADD R2, R108, 0x1, R9 ;  /* 0x000000016c021824 */ /* 0x000fe200078e0209 */
[----:B------:R-:W-:Y:S06]  /*6c70*/  @P0 BRA `(.L_x_101) ;  /* 0x00000000000c0947 */ /* 0x000fec0003800000 */
[----:B--2---:R-:W-:Y:S04]  /*6c80*/  SHF.L.U32 R0, R167, 0x1f, RZ ;  /* 0x0000001fa7007819 */ /* 0x004fe800000006ff */
[----:B------:R-:W2:Y:S02]  /*6c90*/  SYNCS.PHASECHK.TRANS64.TRYWAIT P0, [R3+URZ+0x30], R0 ;  /* 0x00003000030075a7 */ /* 0x000ea400080011ff */
[----:B--2---:R-:W-:Y:S05]  /*6ca0*/  @!P0 BRA `(.L_x_102) ;  /* 0x0000004400f48947 */ /* 0x004fea0003800000 */
.L_x_101:
[----:B------:R-:W-:Y:S05]  /*6cb0*/  BSYNC B0 ;  /* 0x0000000000007941 */ /* 0x000fea0003800000 */
.L_x_100:
[----:B------:R-:W-:Y:S01]  /*6cc0*/  ISETP.NE.AND P0, PT, R109, RZ, PT ;  /* 0x000000ff6d00720c */ /* 0x000fe20003f05270 */
[----:B------:R-:W-:Y:S11]  /*6cd0*/  VIADD R101, R101, 0x1 ;  /* 0x0000000165657836 */ /* 0x000ff60000000000 */
[----:B------:R-:W-:Y:S01]  /*6ce0*/  @!UPT UIADD3 URZ, UPT, UPT, URZ, URZ, URZ ;  /* 0x000000fffffff290 */ /* 0x000fe2000fffe0ff */
[----:B------:R4:W1:Y:S01]  /*6cf0*/  @P0 LDS.128 R88, [R4+UR48+0x400] ;  /* 0x0004003004580984 */ /* 0x0008620008000c00 */
[--C-:B--2---:R-:W-:Y:S01]  /*6d00*/  @P0 IMAD.IADD R3, R102, 0x1, R5.reuse ;  /* 0x0000000166030824 */ /* 0x104fe200078e0205 */
[C---:B------:R-:W-:Y:S01]  /*6d10*/  @P0 IADD3 R0, PT, PT, R108.reuse, R7, RZ ;  /* 0x000000076c000210 */ /* 0x040fe20007ffe0ff */
[C---:B------:R-:W-:Y:S01]  /*6d20*/  @P0 IMAD.IADD R6, R108.reuse, 0x1, R5 ;  /* 0x000000016c060824 */ /* 0x040fe200078e0205 */
[----:B------:R4:W2:Y:S02]  /*6d30*/  @P0 LDS.128 R96, [R2+0x400] ;  /* 0x0004000002600984 */ /* 0x0008a40000000c00 */
[----:B------:R-:W-:Y:S02]  /*6d40*/  @P0 IADD3 R8, PT, PT, R108, R3, RZ ;  /* 0x000000036c080210 */ /* 0x000fe40007ffe0ff */
[----:B------:R4:W1:Y:S04]  /*6d50*/  @P0 LDS.128 R104, [R7+0x400] ;  /* 0x0004000007680984 */ /* 0x0008680000000c00 */
[----:B------:R4:W1:Y:S04]  /*6d60*/  @P0 LDS.128 R112, [R0+0x400] ;  /* 0x0004000000700984 */ /* 0x0008680000000c00 */
[----:B------:R4:W1:Y:S04]  /*6d70*/  @P0 LDS.128 R120, [R5+0x400] ;  /* 0x0004000005780984 */ /* 0x0008680000000c00 */
[----:B------:R4:W1:Y:S04]  /*6d80*/  @P0 LDS.128 R128, [R6+0x400] ;  /* 0x0004000006800984 */ /* 0x0008680000000c00 */
[----:B------:R4:W1:Y:S04]  /*6d90*/  @P0 LDS.128 R136, [R3+0x400] ;  /* 0x0004000003880984 */ /* 0x0008680000000c00 */
[----:B------:R4:W1:Y:S02]  /*6da0*/  @P0 LDS.128 R144, [R8+0x400] ;  /* 0x0004000008900984 */ /* 0x0008640000000c00 */
.L_x_99:
[----:B------:R-:W-:Y:S05]  /*6db0*/  BSYNC B1 ;  /* 0x0000000000017941 */ /* 0x000fea0003800000 */
.L_x_98:
[----:B----4-:R-:W-:Y:S05]  /*6dc0*/  VIADD R3, R80, 0x40 ;  /* 0x0000004050037836 */ /* 0x010fea0000000000 */
[----:B------:R-:W-:Y:S04]  /*6dd0*/  SHF.R.U32.HI R3, RZ, 0x15, R3 ;  /* 0x00000015ff037819 */ /* 0x000fe80000011603 */
[----:B------:R-:W-:Y:S11]  /*6de0*/  LOP3.LUT P0, RZ, R3, 0x3, R162, 0x48, !PT ;  /* 0x0000000303ff7812 */ /* 0x000ff600078048a2 */
[----:B------:R-:W-:Y:S02]  /*6df0*/  @!UPT UIADD3 URZ, UPT, UPT, URZ, URZ, URZ ;  /* 0x000000fffffff290 */ /* 0x000fe4000fffe0ff */
        /* <DEDUP_REMOVED lines=17> */
.L_x_103:
[----:B------:R-:W-:Y:S01]  /*6f10*/  ISETP.NE.AND P6, PT, R179, RZ, PT ;  /* 0x000000ffb300720c */ /* 0x000fe20003fc5270 */
[----:B------:R-:W-:Y:S05]  /*6f20*/  WARPSYNC.ALL ;  /* 0x0000000000007948 */ /* 0x000fea0003800000 */
[----:B------:R-:W-:Y:S01]  /*6f30*/  R2UR UR4, R80 ;  /* 0x00000000500472ca */ /* 0x000fe200000e0000 */
[----:B------:R-:W-:Y:S01]  /*6f40*/  BSSY.RECONVERGENT B0, `(.L_x_104) ;  /* 0x0000103000007945 */ /* 0x000fe20003800200 */
[----:B--2---:R-:W-:Y:S02]  /*6f50*/  MOV R0, UR51 ;  /* 0x0000003300007c02 */ /* 0x004fe40008000f00 */
[----:B------:R-:W-:Y:S02]  /*6f60*/  MOV R85, UR37 ;  /* 0x0000002500557c02 */ /* 0x000fe40008000f00 */
[----:B-1----:R-:W-:Y:S02]  /*6f70*/  SHF.L.U32 R82, R88, 0x10, RZ ;  /* 0x0000001058527819 */ /* 0x002fe400000006ff */
[----:B------:R-:W-:Y:S02]  /*6f80*/  @P6 LEA R0, R0, UR48, 0x3 ;  /* 0x0000003000006c11 */ /* 0x000fe4000f8e18ff */
[----:B------:R-:W-:Y:S02]  /*6f90*/  LOP3.LUT R83, R88, 0xffff0000, RZ, 0xc0, !PT ;  /* 0xffff000058537812 */ /* 0x000fe400078ec0ff */
[----:B------:R-:W-:Y:S01]  /*6fa0*/  @P6 IADD3 R0, PT, PT, R0, 0x50, RZ ;  /* 0x0000005000006810 */ /* 0x000fe20007ffe0ff */
[----:B------:R-:W1:Y:S01]  /*6fb0*/  LDTM.x64 R4, tmem[UR4+0x40] ;  /* 0x00004004000479ee */ /* 0x000e620008340000 */
[----:B------:R-:W-:Y:S02]  /*6fc0*/  SHF.L.U32 R84, R89, 0x10, RZ ;  /* 0x0000001059547819 */ /* 0x000fe400000006ff */
[----:B------:R-:W-:Y:S02]  /*6fd0*/  @P6 PRMT R85, R85, 0x654, R0 ;  /* 0x0000065455556816 */ /* 0x000fe40000000000 */
[----:B------:R-:W-:Y:S02]  /*6fe0*/  LOP3.LUT R86, R89, 0xffff0000, RZ, 0xc0, !PT ;  /* 0xffff000059567812 */ /* 0x000fe400078ec0ff */
[----:B------:R-:W-:Y:S01]  /*6ff0*/  ISETP.NE.AND P0, PT, R170, RZ, PT ;  /* 0x000000ffaa00720c */ /* 0x000fe20003f05270 */
[C---:B-1----:R-:W-:Y:S01]  /*7000*/  FMUL R0, R78.reuse, R4 ;  /* 0x000000044e007220 */ /* 0x042fe20000400000 */
[C---:B------:R-:W-:Y:S01]  /*7010*/  FMUL R2, R78.reuse, R5 ;  /* 0x000000054e027220 */ /* 0x040fe20000400000 */
[C---:B------:R-:W-:Y:S01]  /*7020*/  FMUL R3, R78.reuse, R6 ;  /* 0x000000064e037220 */ /* 0x040fe20000400000 */
[----:B------:R-:W-:Y:S01]  /*7030*/  FMUL R7, R78, R7 ;  /* 0x000000074e077220 */ /* 0x000fe20000400000 */
[C---:B------:R-:W-:Y:S01]  /*7040*/  FFMA R0, R81.reuse, R82, R0 ;  /* 0x0000005251007223 */ /* 0x040fe20000000000 */
[C---:B------:R-:W-:Y:S01]  /*7050*/  LOP3.LUT R82, R90.reuse, 0xffff0000, RZ, 0xc0, !PT ;  /* 0xffff00005a527812 */ /* 0x040fe200078ec0ff */
[C---:B------:R-:W-:Y:S01]  /*7060*/  FFMA R2, R81.reuse, R83, R2 ;  /* 0x0000005351027223 */ /* 0x040fe20000000002 */
[----:B------:R-:W-:Y:S01]  /*7070*/  SHF.L.U32 R83, R90, 0x10, RZ ;  /* 0x000000105a537819 */ /* 0x000fe200000006ff */
[C---:B------:R-:W-:Y:S01]  /*7080*/  FFMA R3, R81.reuse, R84, R3 ;  /* 0x0000005451037223 */ /* 0x040fe20000000003 */
[----:B------:R-:W-:Y:S01]  /*7090*/  FMUL R4, R78, R8 ;  /* 0x000000084e047220 */ /* 0x000fe20000400000 */
[----:B------:R-:W-:Y:S01]  /*70a0*/  FFMA R7, R81, R86, R7 ;  /* 0x0000005651077223 */ /* 0x000fe20000000007 */
[----:B------:R-:W-:Y:S01]  /*70b0*/  F2FP.BF16.F32.PACK_AB R92, R2, R0 ;  /* 0x00000000025c723e */ /* 0x000fe200000010ff */
[C---:B------:R-:W-:Y:S01]  /*70c0*/  FMUL R5, R78.reuse, R9 ;  /* 0x000000094e057220 */ /* 0x040fe20000400000 */
[----:B------:R-:W-:Y:S01]  /*70d0*/  LOP3.LUT R0, R91, 0xffff0000, RZ, 0xc0, !PT ;  /* 0xffff00005b007812 */ /* 0x000fe200078ec0ff */
[----:B------:R-:W-:Y:S01]  /*70e0*/  FFMA R4, R81, R83, R4 ;  /* 0x0000005351047223 */ /* 0x000fe20000000004 */
[----:B------:R-:W-:Y:S01]  /*70f0*/  SHF.L.U32 R83, R91, 0x10, RZ ;  /* 0x000000105b537819 */ /* 0x000fe200000006ff */
[----:B------:R-:W-:Y:S01]  /*7100*/  FFMA R5, R81, R82, R5 ;  /* 0x0000005251057223 */ /* 0x000fe20000000005 */
[----:B------:R-:W-:Y:S01]  /*7110*/  F2FP.BF16.F32.PACK_AB R93, R7, R3 ;  /* 0x00000003075d723e */ /* 0x000fe200000010ff */
[----:B------:R-:W-:Y:S01]  /*7120*/  FMUL R6, R78, R10 ;  /* 0x0000000a4e067220 */ /* 0x000fe20000400000 */
[----:B------:R-:W-:Y:S01]  /*7130*/  SHF.L.U32 R3, R96, 0x10, RZ ;  /* 0x0000001060037819 */ /* 0x000fe200000006ff */
[----:B------:R-:W-:Y:S01]  /*7140*/  FMUL R11, R78, R11 ;  /* 0x0000000b4e0b7220 */ /* 0x000fe20000400000 */
[----:B------:R-:W-:Y:S01]  /*7150*/  LOP3.LUT R2, R96, 0xffff0000, RZ, 0xc0, !PT ;  /* 0xffff000060027812 */ /* 0x000fe200078ec0ff */
[C---:B------:R-:W-:Y:S01]  /*7160*/  FMUL R8, R78.reuse, R12 ;  /* 0x0000000c4e087220 */ /* 0x040fe20000400000 */
[----:B------:R-:W-:Y:S01]  /*7170*/  LOP3.LUT R82, R107, 0xffff0000, RZ, 0xc0, !PT ;  /* 0xffff00006b527812 */ /* 0x000fe200078ec0ff */
[----:B------:R-:W-:Y:S01]  /*7180*/  FMUL R9, R78, R13 ;  /* 0x0000000d4e097220 */ /* 0x000fe20000400000 */
[----:B------:R-:W-:Y:S01]  /*7190*/  F2FP.BF16.F32.PACK_AB R94, R5, R4 ;  /* 0x00000004055e723e */ /* 0x000fe200000010ff */
[C---:B------:R-:W-:Y:S01]  /*71a0*/  FFMA R6, R81.reuse, R83, R6 ;  /* 0x0000005351067223 */ /* 0x040fe20000000006 */
[----:B------:R-:W-:Y:S01]  /*71b0*/  SHF.L.U32 R83, R104, 0x10, RZ ;  /* 0x0000001068537819 */ /* 0x000fe200000006ff */
[----:B------:R-:W-:Y:S01]  /*71c0*/  FFMA R11, R81, R0, R11 ;  /* 0x00000000510b7223 */ /* 0x000fe2000000000b */
[----:B------:R-:W-:Y:S01]  /*71d0*/  SHF.L.U32 R0, R97, 0x10, RZ ;  /* 0x0000001061007819 */ /* 0x000fe200000006ff */
[C---:B------:R-:W-:Y:S01]  /*71e0*/  FFMA R8, R81.reuse, R3, R8 ;  /* 0x0000000351087223 */ /* 0x040fe20000000008 */
[----:B------:R-:W-:Y:S01]  /*71f0*/  SHF.L.U32 R3, R98, 0x10, RZ ;  /* 0x0000001062037819 */ /* 0x000fe200000006ff */
[----:B------:R-:W-:Y:S01]  /*7200*/  FFMA R9, R81, R2, R9 ;  /* 0x0000000251097223 */ /* 0x000fe20000000009 */
[----:B------:R-:W-:Y:S01]  /*7210*/  LOP3.LUT R2, R97, 0xffff0000, RZ, 0xc0, !PT ;  /* 0xffff000061027812 */ /* 0x000fe200078ec0ff */
[C---:B------:R-:W-:Y:S01]  /*7220*/  FMUL R10, R78.reuse, R14 ;  /* 0x0000000e4e0a7220 */ /* 0x040fe20000400000 */
[----:B------:R-:W-:Y:S01]  /*7230*/  F2FP.BF16.F32.PACK_AB R95, R11, R6 ;  /* 0x000000060b5f723e */ /* 0x000fe200000010ff */
[C---:B------:R-:W-:Y:S01]  /*7240*/  FMUL R15, R78.reuse, R15 ;  /* 0x0000000f4e0f7220 */ /* 0x040fe20000400000 */
[----:B------:R-:W-:Y:S01]  /*7250*/  F2FP.BF16.F32.PACK_AB R116, R9, R8 ;  /* 0x000000080974723e */ /* 0x000fe200000010ff */
[----:B------:R-:W-:Y:S01]  /*7260*/  FMUL R12, R78, R16 ;  /* 0x000000104e0c7220 */ /* 0x000fe20000400000 */
[C---:B------:R-:W-:Y:S01]  /*7270*/  FFMA R10, R81.reuse, R0, R10 ;  /* 0x00000000510a7223 */ /* 0x040fe2000000000a */
[----:B------:R-:W-:Y:S01]  /*7280*/  LOP3.LUT R0, R98, 0xffff0000, RZ, 0xc0, !PT ;  /* 0xffff000062007812 */ /* 0x000fe200078ec0ff */
[----:B------:R-:W-:Y:S01]  /*7290*/  FFMA R15, R81, R2, R15 ;  /* 0x00000002510f7223 */ /* 0x000fe2000000000f */
        /* <DEDUP_REMOVED lines=9> */
[----:B------:R-:W-:Y:S01]  /*7330*/  FMUL R16, R78, R20 ;  /* 0x000000144e107220 */ /* 0x000fe20000400000 */
[----:B------:R-:W-:Y:S01]  /*7340*/  FFMA R14, R81, R3, R14 ;  /* 0x00000003510e7223 */ /* 0x000fe2000000000e */
[----:B------:R-:W-:Y:S01]  /*7350*/  SHF.L.U32 R3, R106, 0x10, RZ ;  /* 0x000000106a037819 */ /* 0x000fe200000006ff */
[C---:B------:R-:W-:Y:S01]  /*7360*/  FMUL R17, R78.reuse, R21 ;  /* 0x000000154e117220 */ /* 0x040fe20000400000 */
[----:B------:R-:W-:Y:S01]  /*7370*/  F2FP.BF16.F32.PACK_AB R118, R13, R12 ;  /* 0x0000000c0d76723e */ /* 0x000fe200000010ff */
[----:B------:R-:W-:Y:S01]  /*7380*/  FFMA R19, R81, R2, R19 ;  /* 0x0000000251137223 */ /* 0x000fe20000000013 */
[----:B------:R-:W-:Y:S01]  /*7390*/  SHF.L.U32 R2, R105, 0x10, RZ ;  /* 0x0000001069027819 */ /* 0x000fe200000006ff */
        /* <DEDUP_REMOVED lines=12> */
[C---:B------:R-:W-:Y:S01]  /*7460*/  FFMA R23, R81.reuse, R0, R23 ;  /* 0x0000000051177223 */ /* 0x040fe20000000017 */
[----:B------:R-:W-:Y:S01]  /*7470*/  SHF.L.U32 R0, R112, 0x10, RZ ;  /* 0x0000001070007819 */ /* 0x000fe200000006ff */
[C---:B------:R-:W-:Y:S01]  /*7480*/  FMUL R22, R78.reuse, R26 ;  /* 0x0000001a4e167220 */ /* 0x040fe20000400000 */
[----:B------:R-:W-:Y:S01]  /*7490*/  FMUL R27, R78, R27 ;  /* 0x0000001b4e1b7220 */ /* 0x000fe20000400000 */
        /* <DEDUP_REMOVED lines=9> */
[----:B------:R-:W-:Y:S01]  /*7530*/  LOP3.LUT R82, R115, 0xffff0000, RZ, 0xc0, !PT ;  /* 0xffff000073527812 */ /* 0x000fe200078ec0ff */
[----:B------:R-:W-:Y:S01]  /*7540*/  FFMA R24, R81, R0, R24 ;  /* 0x0000000051187223 */ /* 0x000fe20000000018 */
[----:B------:R-:W-:Y:S01]  /*7550*/  SHF.L.U32 R0, R113, 0x10, RZ ;  /* 0x0000001071007819 */ /* 0x000fe200000006ff */
[C---:B------:R-:W-:Y:S01]  /*7560*/  FMUL R25, R78.reuse, R29 ;  /* 0x0000001d4e197220 */ /* 0x040fe20000400000 */
[----:B------:R-:W-:Y:S01]  /*7570*/  F2FP.BF16.F32.PACK_AB R126, R21, R20 ;  /* 0x00000014157e723e */ /* 0x000fe200000010ff */
[----:B------:R-:W-:Y:S01]  /*7580*/  FMUL R26, R78, R30 ;  /* 0x0000001e4e1a7220 */ /* 0x000fe20000400000 */
[----:B------:R-:W-:Y:S01]  /*7590*/  F2FP.BF16.F32.PACK_AB R127, R27, R22 ;  /* 0x000000161b7f723e */ /* 0x000fe200000010ff */
        /* <DEDUP_REMOVED lines=38> */
[----:B------:R1:W-:Y:S01]  /*7800*/  STS.128 [R182+UR48+0x4400], R92 ;  /* 0x0044005cb6007988 */ /* 0x0003e20008000c30 */
        /* <DEDUP_REMOVED lines=12> */
[----:B------:R2:W-:Y:S01]  /*78d0*/  STS.128 [R181+0x4400], R116 ;  /* 0x00440074b5007388 */ /* 0x0005e20000000c00 */
        /* <DEDUP_REMOVED lines=12> */
[----:B------:R4:W-:Y:S01]  /*79a0*/  STS.128 [R180+0x4400], R124 ;  /* 0x0044007cb4007388 */ /* 0x0009e20000000c00 */
[----:B------:R-:W-:Y:S01]  /*79b0*/  FMUL R51, R78, R51 ;  /* 0x000000334e337220 */ /* 0x000fe20000400000 */
[C---:B------:R-:W-:Y:S01]  /*79c0*/  FFMA R44, R81.reuse, R3, R44 ;  /* 0x00000003512c7223 */ /* 0x040fe2000000002c */
[C---:B------:R-:W-:Y:S01]  /*79d0*/  SHF.L.U32 R3, R136.reuse, 0x10, RZ ;  /* 0x0000001088037819 */ /* 0x040fe200000006ff */
[----:B------:R-:W-:Y:S01]  /*79e0*/  FFMA R45, R81, R2, R45 ;  /* 0x00000002512d7223 */ /* 0x000fe2000000002d */
[----:B------:R-:W-:Y:S01]  /*79f0*/  LOP3.LUT R2, R137, 0xffff0000, RZ, 0xc0, !PT ;  /* 0xffff000089027812 */ /* 0x000fe200078ec0ff */
        /* <DEDUP_REMOVED lines=8> */
[C---:B------:R-:W-:Y:S01]  /*7a80*/  FMUL R50, R78.reuse, R54 ;  /* 0x000000364e327220 */ /* 0x040fe20000400000 */
[----:B------:R-:W-:Y:S01]  /*7a90*/  F2FP.BF16.F32.PACK_AB R94, R37, R36 ;  /* 0x00000024255e723e */ /* 0x000fe200000010ff */
[----:B------:R1:W-:Y:S01]  /*7aa0*/  STS.128 [R178+0x4400], R132 ;  /* 0x00440084b2007388 */ /* 0x0003e20000000c00 */
[----:B------:R-:W-:Y:S01]  /*7ab0*/  F2FP.BF16.F32.PACK_AB R95, R43, R38 ;  /* 0x000000262b5f723e */ /* 0x000fe200000010ff */
[----:B------:R-:W-:Y:S01]  /*7ac0*/  FMUL R55, R78, R55 ;  /* 0x000000374e377220 */ /* 0x000fe20000400000 */
[----:B--2---:R-:W-:Y:S01]  /*7ad0*/  F2FP.BF16.F32.PACK_AB R116, R41, R40 ;  /* 0x000000282974723e */ /* 0x004fe200000010ff */
[----:B------:R-:W-:Y:S01]  /*7ae0*/  FFMA R48, R81, R3, R48 ;  /* 0x0000000351307223 */ /* 0x000fe20000000030 */
[----:B------:R-:W-:Y:S01]  /*7af0*/  SHF.L.U32 R3, R139, 0x10, RZ ;  /* 0x000000108b037819 */ /* 0x000fe200000006ff */
[----:B------:R-:W-:Y:S01]  /*7b00*/  FFMA R49, R81, R0, R49 ;  /* 0x0000000051317223 */ /* 0x000fe20000000031 */
[C---:B------:R-:W-:Y:S01]  /*7b10*/  SHF.L.U32 R0, R138.reuse, 0x10, RZ ;  /* 0x000000108a007819 */ /* 0x040fe200000006ff */
[----:B------:R2:W-:Y:S01]  /*7b20*/  STS.128 [R177+0x4400], R92 ;  /* 0x0044005cb1007388 */ /* 0x0005e20000000c00 */
[----:B------:R-:W-:Y:S01]  /*7b30*/  F2FP.BF16.F32.PACK_AB R117, R47, R42 ;  /* 0x0000002a2f75723e */ /* 0x000fe200000010ff */
[----:B------:R-:W-:Y:S01]  /*7b40*/  FFMA R50, R81, R83, R50 ;  /* 0x0000005351327223 */ /* 0x000fe20000000032 */
[----:B------:R-:W-:Y:S01]  /*7b50*/  SHF.L.U32 R83, R145, 0x10, RZ ;  /* 0x0000001091537819 */ /* 0x000fe200000006ff */
[----:B------:R-:W-:Y:S01]  /*7b60*/  FFMA R55, R81, R2, R55 ;  /* 0x0000000251377223 */ /* 0x000fe20000000037 */
[----:B------:R-:W-:Y:S01]  /*7b70*/  LOP3.LUT R2, R138, 0xffff0000, RZ, 0xc0, !PT ;  /* 0xffff00008a027812 */ /* 0x000fe200078ec0ff */
[C---:B------:R-:W-:Y:S01]  /*7b80*/  FMUL R52, R78.reuse, R56 ;  /* 0x000000384e347220 */ /* 0x040fe20000400000 */
[----:B------:R-:W-:Y:S01]  /*7b90*/  F2FP.BF16.F32.PACK_AB R118, R45, R44 ;  /* 0x0000002c2d76723e */ /* 0x000fe200000010ff */
[C---:B------:R-:W-:Y:S01]  /*7ba0*/  FMUL R53, R78.reuse, R57 ;  /* 0x000000394e357220 */ /* 0x040fe20000400000 */
[C---:B------:R-:W-:Y:S01]  /*7bb0*/  FMUL R54, R78.reuse, R58 ;  /* 0x0000003a4e367220 */ /* 0x040fe20000400000 */
[----:B------:R-:W-:Y:S01]  /*7bc0*/  FFMA R52, R81, R0, R52 ;  /* 0x0000000051347223 */ /* 0x000fe20000000034 */
[----:B------:R-:W-:Y:S01]  /*7bd0*/  LOP3.LUT R0, R139, 0xffff0000, RZ, 0xc0, !PT ;  /* 0xffff00008b007812 */ /* 0x000fe200078ec0ff */
[C---:B------:R-:W-:Y:S01]  /*7be0*/  FFMA R53, R81.reuse, R2, R53 ;  /* 0x0000000251357223 */ /* 0x040fe20000000035 */
[----:B------:R-:W-:Y:S01]  /*7bf0*/  FFMA R54, R81, R3, R54 ;  /* 0x0000000351367223 */ /* 0x000fe20000000036 */
[----:B------:R-:W-:Y:S01]  /*7c00*/  FMUL R59, R78, R59 ;  /* 0x0000003b4e3b7220 */ /* 0x000fe20000400000 */
[----:B------:R-:W-:Y:S01]  /*7c10*/  SHF.L.U32 R3, R144, 0x10, RZ ;  /* 0x0000001090037819 */ /* 0x000fe200000006ff */
[----:B------:R-:W-:Y:S01]  /*7c20*/  FMUL R56, R78, R60 ;  /* 0x0000003c4e387220 */ /* 0x000fe20000400000 */
[----:B------:R-:W-:Y:S01]  /*7c30*/  LOP3.LUT R2, R144, 0xffff0000, RZ, 0xc0, !PT ;  /* 0xffff000090027812 */ /* 0x000fe200078ec0ff */
[C---:B------:R-:W-:Y:S01]  /*7c40*/  FMUL R57, R78.reuse, R61 ;  /* 0x0000003d4e397220 */ /* 0x040fe20000400000 */
[----:B------:R-:W-:Y:S01]  /*7c50*/  F2FP.BF16.F32.PACK_AB R119, R51, R46 ;  /* 0x0000002e3377723e */ /* 0x000fe200000010ff */
[C---:B------:R-:W-:Y:S01]  /*7c60*/  FMUL R58, R78.reuse, R62 ;  /* 0x0000003e4e3a7220 */ /* 0x040fe20000400000 */
[C---:B------:R-:W-:Y:S01]  /*7c70*/  FFMA R59, R81.reuse, R0, R59 ;  /* 0x00000000513b7223 */ /* 0x040fe2000000003b */
[----:B------:R-:W-:Y:S01]  /*7c80*/  FFMA R56, R81, R3, R56 ;  /* 0x0000000351387223 */ /* 0x000fe20000000038 */
[----:B------:R-:W-:Y:S01]  /*7c90*/  LOP3.LUT R0, R145, 0xffff0000, RZ, 0xc0, !PT ;  /* 0xffff000091007812 */ /* 0x000fe200078ec0ff */
[----:B------:R2:W-:Y:S01]  /*7ca0*/  STS.128 [R176+0x4400], R116 ;  /* 0x00440074b0007388 */ /* 0x0005e20000000c00 */
[C---:B------:R-:W-:Y:S01]  /*7cb0*/  FFMA R57, R81.reuse, R2, R57 ;  /* 0x0000000251397223 */ /* 0x040fe20000000039 */
[----:B------:R-:W-:Y:S01]  /*7cc0*/  FMUL R63, R78, R63 ;  /* 0x0000003f4e3f7220 */ /* 0x000fe20000400000 */
[----:B------:R-:W-:Y:S01]  /*7cd0*/  SHF.L.U32 R3, R146, 0x10, RZ ;  /* 0x0000001092037819 */ /* 0x000fe200000006ff */
[----:B------:R-:W-:Y:S01]  /*7ce0*/  FFMA R58, R81, R83, R58 ;  /* 0x00000053513a7223 */ /* 0x000fe2000000003a */
[----:B------:R-:W-:Y:S01]  /*7cf0*/  FMUL R60, R78, R64 ;  /* 0x000000404e3c7220 */ /* 0x000fe20000400000 */
[----:B------:R-:W-:Y:S01]  /*7d00*/  LOP3.LUT R2, R146, 0xffff0000, RZ, 0xc0, !PT ;  /* 0xffff000092027812 */ /* 0x000fe200078ec0ff */
[C---:B------:R-:W-:Y:S01]  /*7d10*/  FMUL R61, R78.reuse, R65 ;  /* 0x000000414e3d7220 */ /* 0x040fe20000400000 */
[----:B------:R-:W-:Y:S01]  /*7d20*/  SHF.L.U32 R83, R147, 0x10, RZ ;  /* 0x0000001093537819 */ /* 0x000fe200000006ff */
[C---:B------:R-:W-:Y:S01]  /*7d30*/  FMUL R62, R78.reuse, R66 ;  /* 0x000000424e3e7220 */ /* 0x040fe20000400000 */
[----:B------:R-:W-:Y:S01]  /*7d40*/  FFMA R63, R81, R0, R63 ;  /* 0x00000000513f7223 */ /* 0x000fe2000000003f */
[----:B------:R-:W-:Y:S01]  /*7d50*/  FMUL R67, R78, R67 ;  /* 0x000000434e437220 */ /* 0x000fe20000400000 */
[----:B----4-:R-:W-:Y:S01]  /*7d60*/  F2FP.BF16.F32.PACK_AB R124, R49, R48 ;  /* 0x00000030317c723e */ /* 0x010fe200000010ff */
[----:B------:R-:W-:Y:S01]  /*7d70*/  FFMA R60, R81, R3, R60 ;  /* 0x00000003513c7223 */ /* 0x000fe2000000003c */
[----:B------:R-:W-:Y:S01]  /*7d80*/  F2FP.BF16.F32.PACK_AB R125, R55, R50 ;  /* 0x00000032377d723e */ /* 0x000fe200000010ff */
[----:B------:R-:W-:Y:S01]  /*7d90*/  FFMA R61, R81, R2, R61 ;  /* 0x00000002513d7223 */ /* 0x000fe2000000003d */
[----:B------:R-:W-:Y:S01]  /*7da0*/  F2FP.BF16.F32.PACK_AB R126, R53, R52 ;  /* 0x00000034357e723e */ /* 0x000fe200000010ff */
[----:B------:R-:W-:Y:S01]  /*7db0*/  FFMA R62, R81, R83, R62 ;  /* 0x00000053513e7223 */ /* 0x000fe2000000003e */
[----:B------:R-:W-:Y:S01]  /*7dc0*/  F2FP.BF16.F32.PACK_AB R127, R59, R54 ;  /* 0x000000363b7f723e */ /* 0x000fe200000010ff */
[----:B------:R-:W-:Y:S01]  /*7dd0*/  FFMA R67, R81, R82, R67 ;  /* 0x0000005251437223 */ /* 0x000fe20000000043 */
[----:B-1----:R-:W-:Y:S02]  /*7de0*/  F2FP.BF16.F32.PACK_AB R132, R57, R56 ;  /* 0x000000383984723e */ /* 0x002fe400000010ff */
[----:B------:R-:W-:Y:S01]  /*7df0*/  F2FP.BF16.F32.PACK_AB R133, R63, R58 ;  /* 0x0000003a3f85723e */ /* 0x000fe200000010ff */
[----:B------:R2:W-:Y:S01]  /*7e00*/  STS.128 [R175+0x4400], R124 ;  /* 0x0044007caf007388 */ /* 0x0005e20000000c00 */
[----:B------:R-:W-:Y:S02]  /*7e10*/  F2FP.BF16.F32.PACK_AB R134, R61, R60 ;  /* 0x0000003c3d86723e */ /* 0x000fe400000010ff */
[----:B------:R-:W-:Y:S02]  /*7e20*/  F2FP.BF16.F32.PACK_AB R135, R67, R62 ;  /* 0x0000003e4387723e */ /* 0x000fe400000010ff */
[----:B------:R-:W-:Y:S02]  /*7e30*/  LEA R0, R101, UR48, 0x3 ;  /* 0x0000003065007c11 */ /* 0x000fe4000f8e18ff */
[----:B------:R-:W-:Y:S01]  /*7e40*/  @P6 SHF.L.U32 R3, R167, 0x1f, RZ ;  /* 0x0000001fa7036819 */ /* 0x000fe200000006ff */
[----:B------:R2:W-:Y:S01]  /*7e50*/  STS.128 [R174+0x4400], R132 ;  /* 0x00440084ae007388 */ /* 0x0005e20000000c00 */
[----:B------:R-:W-:Y:S01]  /*7e60*/  @!PT LDS RZ, [RZ] ;  /* 0x00000000fffff984 */ /* 0x000fe20000000800 */
[----:B------:R-:W-:Y:S01]  /*7e70*/  @!PT LDS RZ, [RZ] ;  /* 0x00000000fffff984 */ /* 0x000fe20000000800 */
[----:B------:R-:W-:Y:S01]  /*7e80*/  @!PT LDS RZ, [RZ] ;  /* 0x00000000fffff984 */ /* 0x000fe20000000800 */
[----:B------:R-:W-:Y:S01]  /*7e90*/  @!PT LDS RZ, [RZ] ;  /* 0x00000000fffff984 */ /* 0x000fe20000000800 */
[----:B------:R1:W-:Y:S07]  /*7ea0*/  MEMBAR.ALL.CTA ;  /* 0x0000000000007992 */ /* 0x0003ee0000008000 */
[----:B-1----:R-:W1:Y:S02]  /*7eb0*/  FENCE.VIEW.ASYNC.S ;  /* 0x00000000000073c6 */ /* 0x002e640000000000 */
[----:B-1----:R-:W-:Y:S06]  /*7ec0*/  BAR.SYNC.DEFER_BLOCKING 0x1, 0x80 ;  /* 0x0042000000007b1d */ /* 0x002fec0000010000 */
[----:B------:R-:W-:Y:S05]  /*7ed0*/  @P0 BRA `(.L_x_105) ;  /* 0x0000000000240947 */ /* 0x000fea0003800000 */
[----:B------:R-:W-:Y:S02]  /*7ee0*/  UIADD3 UR8, UP0, UPT, UR52, 0x680, URZ ;  /* 0x0000068034087890 */ /* 0x000fe4000ff1e0ff */
[----:B------:R-:W-:Y:S02]  /*7ef0*/  UIADD3 UR5, UPT, UPT, UR41, 0x40, URZ ;  /* 0x0000004029057890 */ /* 0x000fe4000fffe0ff */
[----:B------:R-:W-:Y:S02]  /*7f00*/  UIADD3 UR4, UPT, UPT, UR48, 0x4400, URZ ;  /* 0x0000440030047890 */ /* 0x000fe4000fffe0ff */
[----:B------:R-:W-:Y:S01]  /*7f10*/  UIADD3.X UR9, UPT, UPT, URZ, UR53, URZ, UP0, !UPT ;  /* 0x00000035ff097290 */ /* 0x000fe200087fe4ff */
[----:B------:R-:W-:Y:S01]  /*7f20*/  UMOV UR6, UR42 ;  /* 0x0000002a00067c82 */ /* 0x000fe20008000000 */
[----:B------:R-:W-:Y:S07]  /*7f30*/  UMOV UR7, UR36 ;  /* 0x0000002400077c82 */ /* 0x000fee0008000000 */
[----:B------:R1:W-:Y:S01]  /*7f40*/  UTMASTG.3D [UR4], [UR8] ;  /* 0x00000004080073b5 */ /* 0x0003e20008010000 */
[----:B------:R0:W-:Y:S01]  /*7f50*/  UTMACMDFLUSH ;  /* 0x00000000000079b7 */ /* 0x0001e20000000000 */
[----:B-1----:R-:W-:Y:S04]  /*7f60*/  DEPBAR.LE SB0, 0x1 ;  /* 0x000080400000791a */ /* 0x002fe80000000000 */
.L_x_105:
[----:B------:R-:W-:Y:S05]  /*7f70*/  BSYNC.RECONVERGENT B0 ;  /* 0x0000000000007941 */ /* 0x000fea0003800200 */
.L_x_104:
[----:B------:R-:W-:Y:S01]  /*7f80*/  BAR.SYNC.DEFER_BLOCKING 0x1, 0x80 ;  /* 0x0042000000007b1d */ /* 0x000fe20000010000 */
[----:B------:R-:W-:Y:S04]  /*7f90*/  UIADD3 UR40, UPT, UPT, UR51, 0x1, URZ ;  /* 0x0000000133287890 */ /* 0x000fe8000fffe0ff */
[----:B------:R-:W-:Y:S04]  /*7fa0*/  UISETP.NE.AND UP0, UPT, UR40, 0x4, UPT ;  /* 0x000000042800788c */ /* 0x000fe8000bf05270 */
[----:B------:R-:W-:Y:S01]  /*7fb0*/  USEL UR40, UR40, URZ, UP0 ;  /* 0x000000ff28287287 */ /* 0x000fe20008000000 */
[----:B------:R1:W-:Y:S01]  /*7fc0*/  @P6 SYNCS.ARRIVE.TRANS64.RED.A1T0 RZ, [R85+URZ], RZ ;  /* 0x000000ff55ff69a7 */ /* 0x0003e200081004ff */
[----:B------:R-:W-:Y:S01]  /*7fd0*/  BSSY B1, `(.L_x_106) ;  /* 0x0000020000017945 */ /* 0x000fe20003800000 */
[----:B------:R-:W4:Y:S02]  /*7fe0*/  @P6 SYNCS.PHASECHK.TRANS64.TRYWAIT P0, [R0+URZ+0x30], R3 ;  /* 0x00003003000065a7 */ /* 0x000f2400080011ff */
[----:B----4-:R-:W-:Y:S01]  /*7ff0*/  @P6 SEL R103, RZ, 0x1, !P0 ;  /* 0x00000001ff676807 */ /* 0x010fe20004000000 */
[----:B-1----:R-:W-:Y:S06]  /*8000*/  @!P6 BRA `(.L_x_107) ;  /* 0x000000000070e947 */ /* 0x002fec0003800000 */
        /* <DEDUP_REMOVED lines=9> */
[----:B------:R-:W-:Y:S04]  /*80a0*/  SHF.L.U32 R7, R167, 0x1f, RZ ;  /* 0x0000001fa7077819 */ /* 0x000fe800000006ff */
[----:B------:R-:W1:Y:S02]  /*80b0*/  SYNCS.PHASECHK.TRANS64.TRYWAIT P0, [R0+URZ+0x30], R7 ;  /* 0x00003007000075a7 */ /* 0x000e6400080011ff */
[----:B-1----:R-:W-:Y:S05]  /*80c0*/  @!P0 BRA `(.L_x_110) ;  /* 0x0000003400008947 */ /* 0x002fea0003800000 */
.L_x_109:
[----:B------:R-:W-:Y:S05]  /*80d0*/  BSYNC B0 ;  /* 0x0000000000007941 */ /* 0x000fea0003800000 */
.L_x_108:
[----:B------:R-:W-:Y:S01]  /*80e0*/  ISETP.NE.AND P0, PT, R109, RZ, PT ;  /* 0x000000ff6d00720c */ /* 0x000fe20003f05270 */
[----:B------:R-:W-:Y:S11]  /*80f0*/  VIADD R101, R101, 0x1 ;  /* 0x0000000165657836 */ /* 0x000ff60000000000 */
[----:B------:R-:W-:Y:S01]  /*8100*/  @!UPT UIADD3 URZ, UPT, UPT, URZ, URZ, URZ ;  /* 0x000000fffffff290 */ /* 0x000fe2000fffe0ff */
[----:B------:R4:W2:Y:S01]  /*8110*/  @P0 LDS.128 R88, [R4+UR48+0x400] ;  /* 0x0004003004580984 */ /* 0x0008a20008000c00 */
[--C-:B-1----:R-:W-:Y:S01]  /*8120*/  @P0 IMAD.IADD R7, R102, 0x1, R3.reuse ;  /* 0x0000000166070824 */ /* 0x102fe200078e0203 */
[C---:B------:R-:W-:Y:S01]  /*8130*/  @P0 IADD3 R0, PT, PT, R108.reuse, R5, RZ ;  /* 0x000000056c000210 */ /* 0x040fe20007ffe0ff */
[C---:B------:R-:W-:Y:S01]  /*8140*/  @P0 IMAD.IADD R6, R108.reuse, 0x1, R3 ;  /* 0x000000016c060824 */ /* 0x040fe200078e0203 */
[----:B------:R4:W1:Y:S02]  /*8150*/  @P0 LDS.128 R96, [R2+0x400] ;  /* 0x0004000002600984 */ /* 0x0008640000000c00 */
[----:B------:R-:W-:Y:S02]  /*8160*/  @P0 IADD3 R8, PT, PT, R108, R7, RZ ;  /* 0x000000076c080210 */ /* 0x000fe40007ffe0ff */
[----:B------:R4:W1:Y:S04]  /*8170*/  @P0 LDS.128 R104, [R5+0x400] ;  /* 0x0004000005680984 */ /* 0x0008680000000c00 */
[----:B------:R4:W1:Y:S04]  /*8180*/  @P0 LDS.128 R112, [R0+0x400] ;  /* 0x0004000000700984 */ /* 0x0008680000000c00 */
[----:B------:R4:W1:Y:S04]  /*8190*/  @P0 LDS.128 R120, [R3+0x400] ;  /* 0x0004000003780984 */ /* 0x0008680000000c00 */
[----:B------:R4:W1:Y:S04]  /*81a0*/  @P0 LDS.128 R128, [R6+0x400] ;  /* 0x0004000006800984 */ /* 0x0008680000000c00 */
[----:B------:R4:W1:Y:S04]  /*81b0*/  @P0 LDS.128 R136, [R7+0x400] ;  /* 0x0004000007880984 */ /* 0x0008680000000c00 */
[----:B------:R4:W1:Y:S02]  /*81c0*/  @P0 LDS.128 R144, [R8+0x400] ;  /* 0x0004000008900984 */ /* 0x0008640000000c00 */
.L_x_107:
[----:B------:R-:W-:Y:S05]  /*81d0*/  BSYNC B1 ;  /* 0x0000000000017941 */ /* 0x000fea0003800000 */
.L_x_106:
        /* <DEDUP_REMOVED lines=21> */
.L_x_111:
[----:B------:R-:W-:Y:S01]  /*8330*/  ISETP.NE.AND P6, PT, R179, RZ, PT ;  /* 0x000000ffb300720c */ /* 0x000fe20003fc5270 */
[----:B------:R-:W-:Y:S05]  /*8340*/  WARPSYNC.ALL ;  /* 0x0000000000007948 */ /* 0x000fea0003800000 */
[----:B------:R-:W-:Y:S01]  /*8350*/  R2UR UR4, R80 ;  /* 0x00000000500472ca */ /* 0x000fe200000e0000 */
[----:B------:R-:W-:Y:S01]  /*8360*/  BSSY.RECONVERGENT B0, `(.L_x_112) ;  /* 0x0000103000007945 */ /* 0x000fe20003800200 */
[----:B------:R-:W-:Y:S02]  /*8370*/  MOV R3, UR40 ;  /* 0x0000002800037c02 */ /* 0x000fe40008000f00 */
[----:B------:R-:W-:Y:S02]  /*8380*/  MOV R84, UR37 ;  /* 0x0000002500547c02 */ /* 0x000fe40008000f00 */
[C---:B--2---:R-:W-:Y:S02]  /*8390*/  SHF.L.U32 R82, R88.reuse, 0x10, RZ ;  /* 0x0000001058527819 */ /* 0x044fe400000006ff */
[----:B------:R-:W-:Y:S02]  /*83a0*/  @P6 LEA R3, R3, UR48, 0x3 ;  /* 0x0000003003036c11 */ /* 0x000fe4000f8e18ff */
[----:B------:R-:W-:Y:S02]  /*83b0*/  LOP3.LUT R83, R88, 0xffff0000, RZ, 0xc0, !PT ;  /* 0xffff000058537812 */ /* 0x000fe400078ec0ff */
[----:B------:R-:W-:Y:S01]  /*83c0*/  @P6 IADD3 R3, PT, PT, R3, 0x50, RZ ;  /* 0x0000005003036810 */ /* 0x000fe20007ffe0ff */
[----:B------:R-:W2:Y:S01]  /*83d0*/  LDTM.x64 R4, tmem[UR4+0x80] ;  /* 0x00008004000479ee */ /* 0x000ea20008340000 */
[----:B------:R-:W-:Y:S02]  /*83e0*/  ISETP.NE.AND P0, PT, R170, RZ, PT ;  /* 0x000000ffaa00720c */ /* 0x000fe40003f05270 */
[----:B------:R-:W-:Y:S01]  /*83f0*/  @P6 PRMT R84, R84, 0x654, R3 ;  /* 0x0000065454546816 */ /* 0x000fe20000000003 */
[C---:B--2---:R-:W-:Y:S01]  /*8400*/  FMUL R0, R78.reuse, R4 ;  /* 0x000000044e007220 */ /* 0x044fe20000400000 */
[C---:B------:R-:W-:Y:S01]  /*8410*/  FMUL R3, R78.reuse, R6 ;  /* 0x000000064e037220 */ /* 0x040fe20000400000 */
        /* <DEDUP_REMOVED lines=38> */
[C---:B------:R-:W-:Y:S01]  /*8680*/  FFMA R0, R81.reuse, R82, R0 ;  /* 0x0000005251007223 */ /* 0x040fe20000000000 */
[----:B------:R-:W-:Y:S01]  /*8690*/  FFMA R2, R81, R83, R2 ;  /* 0x0000005351027223 */ /* 0x000fe20000000002 */
[C---:B------:R-:W-:Y:S01]  /*86a0*/  FMUL R45, R78.reuse, R49 ;  /* 0x000000314e2d7220 */ /* 0x040fe20000400000 */
[C---:B------:R-:W-:Y:S01]  /*86b0*/  FMUL R58, R78.reuse, R62 ;  /* 0x0000003e4e3a7220 */ /* 0x040fe20000400000 */
[C---:B------:R-:W-:Y:S01]  /*86c0*/  FMUL R60, R78.reuse, R64 ;  /* 0x000000404e3c7220 */ /* 0x040fe20000400000 */
[C---:B------:R-:W-:Y:S01]  /*86d0*/  SHF.L.U32 R64, R89.reuse, 0x10, RZ ;  /* 0x0000001059407819 */ /* 0x040fe200000006ff */
[----:B------:R-:W-:Y:S01]  /*86e0*/  FMUL R49, R78, R53 ;  /* 0x000000354e317220 */ /* 0x000fe20000400000 */
[----:B------:R-:W-:Y:S01]  /*86f0*/  F2FP.BF16.F32.PACK_AB R92, R2, R0 ;  /* 0x00000000025c723e */ /* 0x000fe200000010ff */
[C---:B------:R-:W-:Y:S01]  /*8700*/  FMUL R62, R78.reuse, R66 ;  /* 0x000000424e3e7220 */ /* 0x040fe20000400000 */
[----:B------:R-:W-:Y:S01]  /*8710*/  LOP3.LUT R66, R89, 0xffff0000, RZ, 0xc0, !PT ;  /* 0xffff000059427812 */ /* 0x000fe200078ec0ff */
[C---:B------:R-:W-:Y:S01]  /*8720*/  FMUL R53, R78.reuse, R57 ;  /* 0x000000394e357220 */ /* 0x040fe20000400000 */
[----:B------:R-:W-:Y:S01]  /*8730*/  LOP3.LUT R0, R91, 0xffff0000, RZ, 0xc0, !PT ;  /* 0xffff00005b007812 */ /* 0x000fe200078ec0ff */
[----:B------:R-:W-:Y:S01]  /*8740*/  FMUL R7, R78, R7 ;  /* 0x000000074e077220 */ /* 0x000fe20000400000 */
[----:B-1----:R-:W-:Y:S01]  /*8750*/  LOP3.LUT R2, R96, 0xffff0000, RZ, 0xc0, !PT ;  /* 0xffff000060027812 */ /* 0x002fe200078ec0ff */
[C---:B------:R-:W-:Y:S01]  /*8760*/  FMUL R57, R78.reuse, R61 ;  /* 0x0000003d4e397220 */ /* 0x040fe20000400000 */
[----:B------:R-:W-:Y:S01]  /*8770*/  FMUL R61, R78, R65 ;  /* 0x000000414e3d7220 */ /* 0x000fe20000400000 */
[C---:B------:R-:W-:Y:S01]  /*8780*/  SHF.L.U32 R65, R90.reuse, 0x10, RZ ;  /* 0x000000105a417819 */ /* 0x040fe200000006ff */
[C---:B------:R-:W-:Y:S01]  /*8790*/  FFMA R3, R81.reuse, R64, R3 ;  /* 0x0000004051037223 */ /* 0x040fe20000000003 */
[----:B------:R-:W-:Y:S01]  /*87a0*/  LOP3.LUT R64, R90, 0xffff0000, RZ, 0xc0, !PT ;  /* 0xffff00005a407812 */ /* 0x000fe200078ec0ff */
[C---:B------:R-:W-:Y:S01]  /*87b0*/  FFMA R7, R81.reuse, R66, R7 ;  /* 0x0000004251077223 */ /* 0x040fe20000000007 */
[C---:B------:R-:W-:Y:S01]  /*87c0*/  FMUL R11, R78.reuse, R11 ;  /* 0x0000000b4e0b7220 */ /* 0x040fe20000400000 */
[----:B------:R-:W-:Y:S01]  /*87d0*/  FFMA R4, R81, R65, R4 ;  /* 0x0000004151047223 */ /* 0x000fe20000000004 */
[----:B------:R-:W-:Y:S01]  /*87e0*/  SHF.L.U32 R65, R91, 0x10, RZ ;  /* 0x000000105b417819 */ /* 0x000fe200000006ff */
[----:B------:R-:W-:Y:S01]  /*87f0*/  FFMA R5, R81, R64, R5 ;  /* 0x0000004051057223 */ /* 0x000fe20000000005 */
[----:B------:R-:W-:Y:S01]  /*8800*/  F2FP.BF16.F32.PACK_AB R93, R7, R3 ;  /* 0x00000003075d723e */ /* 0x000fe200000010ff */
[----:B------:R-:W-:Y:S01]  /*8810*/  FMUL R15, R78, R15 ;  /* 0x0000000f4e0f7220 */ /* 0x000fe20000400000 */
[----:B------:R-:W-:Y:S01]  /*8820*/  SHF.L.U32 R3, R96, 0x10, RZ ;  /* 0x0000001060037819 */ /* 0x000fe200000006ff */
[----:B------:R-:W-:Y:S01]  /*8830*/  FFMA R6, R81, R65, R6 ;  /* 0x0000004151067223 */ /* 0x000fe20000000006 */
[----:B------:R-:W-:Y:S01]  /*8840*/  F2FP.BF16.F32.PACK_AB R94, R5, R4 ;  /* 0x00000004055e723e */ /* 0x000fe200000010ff */
[----:B------:R-:W-:Y:S01]  /*8850*/  FFMA R11, R81, R0, R11 ;  /* 0x00000000510b7223 */ /* 0x000fe2000000000b */
[----:B------:R-:W-:Y:S01]  /*8860*/  SHF.L.U32 R0, R97, 0x10, RZ ;  /* 0x0000001061007819 */ /* 0x000fe200000006ff */
[C---:B------:R-:W-:Y:S01]  /*8870*/  FFMA R8, R81.reuse, R3, R8 ;  /* 0x0000000351087223 */ /* 0x040fe20000000008 */
[C---:B------:R-:W-:Y:S01]  /*8880*/  SHF.L.U32 R3, R98.reuse, 0x10, RZ ;  /* 0x0000001062037819 */ /* 0x040fe200000006ff */
[----:B------:R-:W-:Y:S01]  /*8890*/  FFMA R9, R81, R2, R9 ;  /* 0x0000000251097223 */ /* 0x000fe20000000009 */
[----:B------:R-:W-:Y:S01]  /*88a0*/  LOP3.LUT R2, R97, 0xffff0000, RZ, 0xc0, !PT ;  /* 0xffff000061027812 */ /* 0x000fe200078ec0ff */
[C---:B------:R-:W-:Y:S01]  /*88b0*/  FFMA R10, R81.reuse, R0, R10 ;  /* 0x00000000510a7223 */ /* 0x040fe2000000000a */
[----:B------:R-:W-:Y:S01]  /*88c0*/  LOP3.LUT R0, R98, 0xffff0000, RZ, 0xc0, !PT ;  /* 0xffff000062007812 */ /* 0x000fe200078ec0ff */
[----:B------:R-:W-:Y:S01]  /*88d0*/  FMUL R19, R78, R19 ;  /* 0x000000134e137220 */ /* 0x000fe20000400000 */
[C---:B------:R-:W-:Y:S01]  /*88e0*/  SHF.L.U32 R5, R104.reuse, 0x10, RZ ;  /* 0x0000001068057819 */ /* 0x040fe200000006ff */
[----:B------:R-:W-:Y:S01]  /*88f0*/  FFMA R15, R81, R2, R15 ;  /* 0x00000002510f7223 */ /* 0x000fe2000000000f */
[----:B------:R-:W-:Y:S01]  /*8900*/  LOP3.LUT R2, R99, 0xffff0000, RZ, 0xc0, !PT ;  /* 0xffff000063027812 */ /* 0x000fe200078ec0ff */
[----:B------:R-:W-:Y:S01]  /*8910*/  FFMA R12, R81, R3, R12 ;  /* 0x00000003510c7223 */ /* 0x000fe2000000000c */
[----:B------:R-:W-:Y:S01]  /*8920*/  SHF.L.U32 R3, R99, 0x10, RZ ;  /* 0x0000001063037819 */ /* 0x000fe200000006ff */
[----:B------:R-:W-:Y:S01]  /*8930*/  FFMA R13, R81, R0, R13 ;  /* 0x00000000510d7223 */ /* 0x000fe2000000000d */
[----:B------:R-:W-:Y:S01]  /*8940*/  LOP3.LUT R0, R104, 0xffff0000, RZ, 0xc0, !PT ;  /* 0xffff000068007812 */ /* 0x000fe200078ec0ff */
[----:B------:R-:W-:Y:S01]  /*8950*/  FMUL R23, R78, R23 ;  /* 0x000000174e177220 */ /* 0x000fe20000400000 */
[----:B------:R-:W-:Y:S01]  /*8960*/  LOP3.LUT R4, R107, 0xffff0000, RZ, 0xc0, !PT ;  /* 0xffff00006b047812 */ /* 0x000fe200078ec0ff */
[C---:B------:R-:W-:Y:S01]  /*8970*/  FFMA R14, R81.reuse, R3, R14 ;  /* 0x00000003510e7223 */ /* 0x040fe2000000000e */
[C---:B------:R-:W-:Y:S01]  /*8980*/  SHF.L.U32 R3, R106.reuse, 0x10, RZ ;  /* 0x000000106a037819 */ /* 0x040fe200000006ff */
[----:B------:R-:W-:Y:S01]  /*8990*/  FFMA R19, R81, R2, R19 ;  /* 0x0000000251137223 */ /* 0x000fe20000000013 */
[----:B------:R-:W-:Y:S01]  /*89a0*/  SHF.L.U32 R2, R105, 0x10, RZ ;  /* 0x0000001069027819 */ /* 0x000fe200000006ff */
[----:B------:R-:W-:Y:S01]  /*89b0*/  FFMA R16, R81, R5, R16 ;  /* 0x0000000551107223 */ /* 0x000fe20000000010 */
[----:B------:R-:W-:Y:S01]  /*89c0*/  SHF.L.U32 R5, R107, 0x10, RZ ;  /* 0x000000106b057819 */ /* 0x000fe200000006ff */
[----:B------:R-:W-:Y:S01]  /*89d0*/  FFMA R17, R81, R0, R17 ;  /* 0x0000000051117223 */ /* 0x000fe20000000011 */
[----:B------:R-:W-:Y:S01]  /*89e0*/  LOP3.LUT R0, R105, 0xffff0000, RZ, 0xc0, !PT ;  /* 0xffff000069007812 */ /* 0x000fe200078ec0ff */
[----:B------:R-:W-:Y:S01]  /*89f0*/  FFMA R18, R81, R2, R18 ;  /* 0x0000000251127223 */ /* 0x000fe20000000012 */
[----:B------:R-:W-:Y:S01]  /*8a00*/  LOP3.LUT R2, R106, 0xffff0000, RZ, 0xc0, !PT ;  /* 0xffff00006a027812 */ /* 0x000fe200078ec0ff */
[----:B------:R-:W-:Y:S01]  /*8a10*/  FMUL R27, R78, R27 ;  /* 0x0000001b4e1b7220 */ /* 0x000fe20000400000 */
[----:B------:R-:W-:Y:S01]  /*8a20*/  F2FP.BF16.F32.PACK_AB R95, R11, R6 ;  /* 0x000000060b5f723e */ /* 0x000fe200000010ff */
[C---:B------:R-:W-:Y:S01]  /*8a30*/  FFMA R23, R81.reuse, R0, R23 ;  /* 0x0000000051177223 */ /* 0x040fe20000000017 */
[----:B------:R-:W-:Y:S01]  /*8a40*/  SHF.L.U32 R0, R112, 0x10, RZ ;  /* 0x0000001070007819 */ /* 0x000fe200000006ff */
[C---:B------:R-:W-:Y:S01]  /*8a50*/  FFMA R20, R81.reuse, R3, R20 ;  /* 0x0000000351147223 */ /* 0x040fe20000000014 */
[----:B------:R-:W-:Y:S01]  /*8a60*/  SHF.L.U32 R3, R114, 0x10, RZ ;  /* 0x0000001072037819 */ /* 0x000fe200000006ff */
        /* <DEDUP_REMOVED lines=8> */
[----:B------:R-:W-:Y:S01]  /*8af0*/  FFMA R25, R81, R2, R25 ;  /* 0x0000000251197223 */ /* 0x000fe20000000019 */
[----:B------:R-:W-:Y:S01]  /*8b00*/  LOP3.LUT R2, R114, 0xffff0000, RZ, 0xc0, !PT ;  /* 0xffff000072027812 */ /* 0x000fe200078ec0ff */
[C---:B------:R-:W-:Y:S01]  /*8b10*/  FMUL R31, R78.reuse, R31 ;  /* 0x0000001f4e1f7220 */ /* 0x040fe20000400000 */
[----:B------:R-:W-:Y:S01]  /*8b20*/  F2FP.BF16.F32.PACK_AB R8, R9, R8 ;  /* 0x000000080908723e */ /* 0x000fe200000010ff */
[----:B------:R-:W-:Y:S01]  /*8b30*/  FFMA R26, R81, R0, R26 ;  /* 0x00000000511a7223 */ /* 0x000fe2000000001a */
[----:B------:R-:W-:Y:S01]  /*8b40*/  LOP3.LUT R0, R113, 0xffff0000, RZ, 0xc0, !PT ;  /* 0xffff000071007812 */ /* 0x000fe200078ec0ff */
[C---:B------:R-:W-:Y:S01]  /*8b50*/  FMUL R35, R78.reuse, R35 ;  /* 0x000000234e237220 */ /* 0x040fe20000400000 */
[----:B------:R-:W-:Y:S01]  /*8b60*/  F2FP.BF16.F32.PACK_AB R9, R15, R10 ;  /* 0x0000000a0f09723e */ /* 0x000fe200000010ff */
[----:B------:R-:W-:Y:S01]  /*8b70*/  FMUL R39, R78, R39 ;  /* 0x000000274e277220 */ /* 0x000fe20000400000 */
[----:B------:R-:W-:Y:S01]  /*8b80*/  F2FP.BF16.F32.PACK_AB R10, R13, R12 ;  /* 0x0000000c0d0a723e */ /* 0x000fe200000010ff */
[C---:B------:R-:W-:Y:S01]  /*8b90*/  FFMA R31, R81.reuse, R0, R31 ;  /* 0x00000000511f7223 */ /* 0x040fe2000000001f */
[C---:B------:R-:W-:Y:S01]  /*8ba0*/  SHF.L.U32 R0, R120.reuse, 0x10, RZ ;  /* 0x0000001078007819 */ /* 0x040fe200000006ff */
[----:B------:R-:W-:Y:S01]  /*8bb0*/  FFMA R28, R81, R3, R28 ;  /* 0x00000003511c7223 */ /* 0x000fe2000000001c */
[----:B------:R-:W-:Y:S01]  /*8bc0*/  SHF.L.U32 R3, R121, 0x10, RZ ;  /* 0x0000001079037819 */ /* 0x000fe200000006ff */
        /* <DEDUP_REMOVED lines=8> */
[----:B------:R-:W-:Y:S01]  /*8c50*/  FFMA R33, R81, R2, R33 ;  /* 0x0000000251217223 */ /* 0x000fe20000000021 */
[----:B------:R-:W-:Y:S01]  /*8c60*/  LOP3.LUT R2, R123, 0xffff0000, RZ, 0xc0, !PT ;  /* 0xffff00007b027812 */ /* 0x000fe200078ec0ff */
[C---:B------:R-:W-:Y:S01]  /*8c70*/  FFMA R34, R81.reuse, R3, R34 ;  /* 0x0000000351227223 */ /* 0x040fe20000000022 */
[C---:B------:R-:W-:Y:S01]  /*8c80*/  SHF.L.U32 R3, R122.reuse, 0x10, RZ ;  /* 0x000000107a037819 */ /* 0x040fe200000006ff */
[----:B------:R-:W-:Y:S01]  /*8c90*/  FFMA R39, R81, R0, R39 ;  /* 0x0000000051277223 */ /* 0x000fe20000000027 */
[----:B------:R-:W-:Y:S01]  /*8ca0*/  LOP3.LUT R0, R122, 0xffff0000, RZ, 0xc0, !PT ;  /* 0xffff00007a007812 */ /* 0x000fe200078ec0ff */
[----:B------:R-:W-:Y:S01]  /*8cb0*/  FMUL R43, R78, R43 ;  /* 0x0000002b4e2b7220 */ /* 0x000fe20000400000 */
[----:B------:R-:W-:Y:S01]  /*8cc0*/  F2FP.BF16.F32.PACK_AB R16, R17, R16 ;  /* 0x000000101110723e */ /* 0x000fe200000010ff */
[----:B------:R-:W-:Y:S01]  /*8cd0*/  FFMA R36, R81, R3, R36 ;  /* 0x0000000351247223 */ /* 0x000fe20000000024 */
[----:B------:R-:W-:Y:S01]  /*8ce0*/  SHF.L.U32 R3, R129, 0x10, RZ ;  /* 0x0000001081037819 */ /* 0x000fe200000006ff */
[C---:B------:R-:W-:Y:S01]  /*8cf0*/  FFMA R37, R81.reuse, R0, R37 ;  /* 0x0000000051257223 */ /* 0x040fe20000000025 */
[C---:B------:R-:W-:Y:S01]  /*8d00*/  SHF.L.U32 R0, R128.reuse, 0x10, RZ ;  /* 0x0000001080007819 */ /* 0x040fe200000006ff */
[----:B------:R-:W-:Y:S01]  /*8d10*/  FFMA R38, R81, R5, R38 ;  /* 0x0000000551267223 */ /* 0x000fe20000000026 */
[----:B------:R-:W-:Y:S01]  /*8d20*/  F2FP.BF16.F32.PACK_AB R17, R23, R18 ;  /* 0x000000121711723e */ /* 0x000fe200000010ff */
[----:B------:R1:W-:Y:S01]  /*8d30*/  STS.128 [R182+UR48+0x8400], R92 ;  /* 0x0084005cb6007988 */ /* 0x0003e20008000c30 */
[----:B------:R-:W-:Y:S01]  /*8d40*/  SHF.L.U32 R5, R131, 0x10, RZ ;  /* 0x0000001083057819 */ /* 0x000fe200000006ff */
[C---:B------:R-:W-:Y:S01]  /*8d50*/  FFMA R43, R81.reuse, R2, R43 ;  /* 0x00000002512b7223 */ /* 0x040fe2000000002b */
[----:B------:R-:W-:Y:S01]  /*8d60*/  LOP3.LUT R2, R128, 0xffff0000, RZ, 0xc0, !PT ;  /* 0xffff000080027812 */ /* 0x000fe200078ec0ff */
[----:B------:R-:W-:Y:S01]  /*8d70*/  FFMA R40, R81, R0, R40 ;  /* 0x0000000051287223 */ /* 0x000fe20000000028 */
[----:B------:R-:W-:Y:S01]  /*8d80*/  LOP3.LUT R0, R129, 0xffff0000, RZ, 0xc0, !PT ;  /* 0xffff000081007812 */ /* 0x000fe200078ec0ff */
[----:B------:R-:W-:Y:S01]  /*8d90*/  FMUL R47, R78, R47 ;  /* 0x0000002f4e2f7220 */ /* 0x000fe20000400000 */
[----:B------:R-:W-:Y:S01]  /*8da0*/  F2FP.BF16.F32.PACK_AB R18, R21, R20 ;  /* 0x000000141512723e */ /* 0x000fe200000010ff */
[C---:B------:R-:W-:Y:S01]  /*8db0*/  FFMA R41, R81.reuse, R2, R41 ;  /* 0x0000000251297223 */ /* 0x040fe20000000029 */
[C---:B------:R-:W-:Y:S01]  /*8dc0*/  LOP3.LUT R2, R130.reuse, 0xffff0000, RZ, 0xc0, !PT ;  /* 0xffff000082027812 */ /* 0x040fe200078ec0ff */
[----:B------:R-:W-:Y:S01]  /*8dd0*/  FFMA R42, R81, R3, R42 ;  /* 0x00000003512a7223 */ /* 0x000fe2000000002a */
[----:B------:R-:W-:Y:S01]  /*8de0*/  SHF.L.U32 R3, R130, 0x10, RZ ;  /* 0x0000001082037819 */ /* 0x000fe200000006ff */
[----:B------:R1:W-:Y:S01]  /*8df0*/  STS.128 [R181+0x8400], R8 ;  /* 0x00840008b5007388 */ /* 0x0003e20000000c00 */
[----:B------:R-:W-:Y:S01]  /*8e00*/  F2FP.BF16.F32.PACK_AB R19, R27, R22 ;  /* 0x000000161b13723e */ /* 0x000fe200000010ff */
[----:B------:R-:W-:Y:S01]  /*8e10*/  FFMA R47, R81, R0, R47 ;  /* 0x00000000512f7223 */ /* 0x000fe2000000002f */
[----:B------:R-:W-:Y:S01]  /*8e20*/  LOP3.LUT R0, R131, 0xffff0000, RZ, 0xc0, !PT ;  /* 0xffff000083007812 */ /* 0x000fe200078ec0ff */
[----:B------:R-:W-:Y:S01]  /*8e30*/  FMUL R51, R78, R51 ;  /* 0x000000334e337220 */ /* 0x000fe20000400000 */
[----:B------:R-:W-:Y:S01]  /*8e40*/  F2FP.BF16.F32.PACK_AB R24, R25, R24 ;  /* 0x000000181918723e */ /* 0x000fe200000010ff */
[C---:B------:R-:W-:Y:S01]  /*8e50*/  FFMA R44, R81.reuse, R3, R44 ;  /* 0x00000003512c7223 */ /* 0x040fe2000000002c */
[C---:B------:R-:W-:Y:S01]  /*8e60*/  SHF.L.U32 R3, R136.reuse, 0x10, RZ ;  /* 0x0000001088037819 */ /* 0x040fe200000006ff */
[----:B------:R-:W-:Y:S01]  /*8e70*/  FFMA R45, R81, R2, R45 ;  /* 0x00000002512d7223 */ /* 0x000fe2000000002d */
[----:B------:R-:W-:Y:S01]  /*8e80*/  F2FP.BF16.F32.PACK_AB R25, R31, R26 ;  /* 0x0000001a1f19723e */ /* 0x000fe200000010ff */
[----:B------:R-:W-:Y:S01]  /*8e90*/  FFMA R46, R81, R5, R46 ;  /* 0x00000005512e7223 */ /* 0x000fe2000000002e */
[----:B------:R-:W-:Y:S01]  /*8ea0*/  SHF.L.U32 R5, R137, 0x10, RZ ;  /* 0x0000001089057819 */ /* 0x000fe200000006ff */
[----:B------:R1:W-:Y:S01]  /*8eb0*/  STS.128 [R180+0x8400], R16 ;  /* 0x00840010b4007388 */ /* 0x0003e20000000c00 */
[----:B------:R-:W-:Y:S01]  /*8ec0*/  F2FP.BF16.F32.PACK_AB R26, R29, R28 ;  /* 0x0000001c1d1a723e */ /* 0x000fe200000010ff */
[C---:B------:R-:W-:Y:S01]  /*8ed0*/  FFMA R51, R81.reuse, R0, R51 ;  /* 0x0000000051337223 */ /* 0x040fe20000000033 */
[----:B------:R-:W-:Y:S01]  /*8ee0*/  LOP3.LUT R0, R136, 0xffff0000, RZ, 0xc0, !PT ;  /* 0xffff000088007812 */ /* 0x000fe200078ec0ff */
[----:B------:R-:W-:Y:S01]  /*8ef0*/  FFMA R48, R81, R3, R48 ;  /* 0x0000000351307223 */ /* 0x000fe20000000030 */
[----:B------:R-:W-:Y:S01]  /*8f00*/  F2FP.BF16.F32.PACK_AB R27, R35, R30 ;  /* 0x0000001e231b723e */ /* 0x000fe200000010ff */
[----:B------:R-:W-:Y:S01]  /*8f10*/  FMUL R55, R78, R55 ;  /* 0x000000374e377220 */ /* 0x000fe20000400000 */
[----:B------:R-:W-:Y:S01]  /*8f20*/  LOP3.LUT R2, R137, 0xffff0000, RZ, 0xc0, !PT ;  /* 0xffff000089027812 */ /* 0x000fe200078ec0ff */
[C---:B------:R-:W-:Y:S01]  /*8f30*/  FFMA R49, R81.reuse, R0, R49 ;  /* 0x0000000051317223 */ /* 0x040fe20000000031 */
[C---:B------:R-:W-:Y:S01]  /*8f40*/  SHF.L.U32 R0, R138.reuse, 0x10, RZ ;  /* 0x000000108a007819 */ /* 0x040fe200000006ff */
[----:B------:R-:W-:Y:S01]  /*8f50*/  FFMA R50, R81, R5, R50 ;  /* 0x0000000551327223 */ /* 0x000fe20000000032 */
[----:B------:R-:W-:Y:S01]  /*8f60*/  F2FP.BF16.F32.PACK_AB R32, R33, R32 ;  /* 0x000000202120723e */ /* 0x000fe200000010ff */
[----:B------:R1:W-:Y:S01]  /*8f70*/  STS.128 [R178+0x8400], R24 ;  /* 0x00840018b2007388 */ /* 0x0003e20000000c00 */
[----:B------:R-:W-:Y:S01]  /*8f80*/  F2FP.BF16.F32.PACK_AB R33, R39, R34 ;  /* 0x000000222721723e */ /* 0x000fe200000010ff */
[C---:B------:R-:W-:Y:S01]  /*8f90*/  FFMA R55, R81.reuse, R2, R55 ;  /* 0x0000000251377223 */ /* 0x040fe20000000037 */
[----:B------:R-:W-:Y:S01]  /*8fa0*/  LOP3.LUT R2, R138, 0xffff0000, RZ, 0xc0, !PT ;  /* 0xffff00008a027812 */ /* 0x000fe200078ec0ff */
[----:B------:R-:W-:Y:S01]  /*8fb0*/  FFMA R52, R81, R0, R52 ;  /* 0x0000000051347223 */ /* 0x000fe20000000034 */
[----:B------:R-:W-:Y:S01]  /*8fc0*/  SHF.L.U32 R3, R139, 0x10, RZ ;  /* 0x000000108b037819 */ /* 0x000fe200000006ff */
[C---:B------:R-:W-:Y:S01]  /*8fd0*/  FMUL R59, R78.reuse, R59 ;  /* 0x0000003b4e3b7220 */ /* 0x040fe20000400000 */
[----:B------:R-:W-:Y:S01]  /*8fe0*/  F2FP.BF16.F32.PACK_AB R34, R37, R36 ;  /* 0x000000242522723e */ /* 0x000fe200000010ff */
[----:B------:R-:W-:Y:S01]  /*8ff0*/  FFMA R53, R81, R2, R53 ;  /* 0x0000000251357223 */ /* 0x000fe20000000035 */
[----:B------:R-:W-:Y:S01]  /*9000*/  F2FP.BF16.F32.PACK_AB R35, R43, R38 ;  /* 0x000000262b23723e */ /* 0x000fe200000010ff */
[----:B------:R-:W-:Y:S01]  /*9010*/  FFMA R54, R81, R3, R54 ;  /* 0x0000000351367223 */ /* 0x000fe20000000036 */
[----:B------:R-:W-:Y:S01]  /*9020*/  LOP3.LUT R0, R139, 0xffff0000, RZ, 0xc0, !PT ;  /* 0xffff00008b007812 */ /* 0x000fe200078ec0ff */
[----:B------:R-:W-:Y:S01]  /*9030*/  FMUL R63, R78, R63 ;  /* 0x0000003f4e3f7220 */ /* 0x000fe20000400000 */
[----:B------:R-:W-:Y:S01]  /*9040*/  F2FP.BF16.F32.PACK_AB R40, R41, R40 ;  /* 0x000000282928723e */ /* 0x000fe200000010ff */
[----:B------:R1:W-:Y:S01]  /*9050*/  STS.128 [R177+0x8400], R32 ;  /* 0x00840020b1007388 */ /* 0x0003e20000000c00 */
[C---:B------:R-:W-:Y:S01]  /*9060*/  SHF.L.U32 R3, R144.reuse, 0x10, RZ ;  /* 0x0000001090037819 */ /* 0x040fe200000006ff */
[----:B------:R-:W-:Y:S01]  /*9070*/  FFMA R59, R81, R0, R59 ;  /* 0x00000000513b7223 */ /* 0x000fe2000000003b */
[----:B------:R-:W-:Y:S01]  /*9080*/  LOP3.LUT R2, R144, 0xffff0000, RZ, 0xc0, !PT ;  /* 0xffff000090027812 */ /* 0x000fe200078ec0ff */
[----:B------:R-:W-:Y:S01]  /*9090*/  FMUL R67, R78, R67 ;  /* 0x000000434e437220 */ /* 0x000fe20000400000 */
[----:B------:R-:W-:Y:S01]  /*90a0*/  F2FP.BF16.F32.PACK_AB R41, R47, R42 ;  /* 0x0000002a2f29723e */ /* 0x000fe200000010ff */
[----:B------:R-:W-:Y:S01]  /*90b0*/  FFMA R56, R81, R3, R56 ;  /* 0x0000000351387223 */ /* 0x000fe20000000038 */
[----:B------:R-:W-:Y:S01]  /*90c0*/  SHF.L.U32 R5, R145, 0x10, RZ ;  /* 0x0000001091057819 */ /* 0x000fe200000006ff */
[----:B------:R-:W-:Y:S01]  /*90d0*/  FFMA R57, R81, R2, R57 ;  /* 0x0000000251397223 */ /* 0x000fe20000000039 */
[----:B------:R-:W-:Y:S02]  /*90e0*/  F2FP.BF16.F32.PACK_AB R42, R45, R44 ;  /* 0x0000002c2d2a723e */ /* 0x000fe400000010ff */
[----:B------:R-:W-:Y:S01]  /*90f0*/  F2FP.BF16.F32.PACK_AB R43, R51, R46 ;  /* 0x0000002e332b723e */ /* 0x000fe200000010ff */
[----:B------:R-:W-:Y:S01]  /*9100*/  FFMA R58, R81, R5, R58 ;  /* 0x00000005513a7223 */ /* 0x000fe2000000003a */
[----:B------:R-:W-:Y:S02]  /*9110*/  LOP3.LUT R0, R145, 0xffff0000, RZ, 0xc0, !PT ;  /* 0xffff000091007812 */ /* 0x000fe400078ec0ff */
[C---:B------:R-:W-:Y:S01]  /*9120*/  SHF.L.U32 R3, R146.reuse, 0x10, RZ ;  /* 0x0000001092037819 */ /* 0x040fe200000006ff */
[----:B------:R1:W-:Y:S01]  /*9130*/  STS.128 [R176+0x8400], R40 ;  /* 0x00840028b0007388 */ /* 0x0003e20000000c00 */
        /* <DEDUP_REMOVED lines=8> */
[----:B------:R-:W-:Y:S02]  /*91c0*/  F2FP.BF16.F32.PACK_AB R49, R55, R50 ;  /* 0x000000323731723e */ /* 0x000fe400000010ff */
[----:B------:R-:W-:Y:S01]  /*91d0*/  F2FP.BF16.F32.PACK_AB R50, R53, R52 ;  /* 0x000000343532723e */ /* 0x000fe200000010ff */
[----:B------:R-:W-:Y:S01]  /*91e0*/  FFMA R67, R81, R4, R67 ;  /* 0x0000000451437223 */ /* 0x000fe20000000043 */
[----:B------:R-:W-:Y:S02]  /*91f0*/  F2FP.BF16.F32.PACK_AB R51, R59, R54 ;  /* 0x000000363b33723e */ /* 0x000fe400000010ff */
[----:B------:R-:W-:Y:S02]  /*9200*/  F2FP.BF16.F32.PACK_AB R56, R57, R56 ;  /* 0x000000383938723e */ /* 0x000fe400000010ff */
        /* <DEDUP_REMOVED lines=23> */
[----:B--2---:R-:W-:Y:S04]  /*9380*/  DEPBAR.LE SB0, 0x1 ;  /* 0x000080400000791a */ /* 0x004fe80000000000 */
.L_x_113:
[----:B------:R-:W-:Y:S05]  /*9390*/  BSYNC.RECONVERGENT B0 ;  /* 0x0000000000007941 */ /* 0x000fea0003800200 */
.L_x_112:
        /* <DEDUP_REMOVED lines=8> */
[----:B--2---:R-:W-:Y:S06]  /*9420*/  @!P6 BRA `(.L_x_115) ;  /* 0x00000000006ce947 */ /* 0x004fec0003800000 */
[----:B------:R-:W-:Y:S01]  /*9430*/  ISETP.NE.AND P1, PT, R109, RZ, PT ;  /* 0x000000ff6d00720c */ /* 0x000fe20003f25270 */
[----:B------:R-:W-:Y:S01]  /*9440*/  BSSY B0, `(.L_x_116) ;  /* 0x000000b000007945 */ /* 0x000fe20003800000 */
[----:B------:R-:W-:Y:S11]  /*9450*/  ISETP.NE.AND P0, PT, R103, RZ, PT ;  /* 0x000000ff6700720c */ /* 0x000ff60003f05270 */
[----:B------:R-:W-:Y:S05]  /*9460*/  @P1 IMAD R101, R101, 0x4000, R182 ;  /* 0x0000400065651824 */ /* 0x000fea00078e02b6 */
[----:B-1----:R-:W-:Y:S04]  /*9470*/  @P1 IADD3 R9, PT, PT, R101, UR48, RZ ;  /* 0x0000003065091c10 */ /* 0x002fe8000fffe0ff */
[----:B------:R-:W-:Y:S01]  /*9480*/  @P1 IADD3 R7, PT, PT, R102, R9, RZ ;  /* 0x0000000966071210 */ /* 0x000fe20007ffe0ff */
[--C-:B------:R-:W-:Y:S02]  /*9490*/  @P1 IMAD.IADD R5, R100, 0x1, R9.reuse ;  /* 0x0000000164051824 */ /* 0x100fe400078e0209 */
[----:B------:R-:W-:Y:S01]  /*94a0*/  @P1 IMAD.IADD R2, R108, 0x1, R9 ;  /* 0x000000016c021824 */ /* 0x000fe200078e0209 */
[----:B------:R-:W-:Y:S06]  /*94b0*/  @P0 BRA `(.L_x_117) ;  /* 0x00000000000c0947 */ /* 0x000fec0003800000 */
[----:B------:R-:W-:Y:S04]  /*94c0*/  SHF.L.U32 R0, R167, 0x1f, RZ ;  /* 0x0000001fa7007819 */ /* 0x000fe800000006ff */
[----:B------:R-:W1:Y:S02]  /*94d0*/  SYNCS.PHASECHK.TRANS64.TRYWAIT P0, [R3+URZ+0x30], R0 ;  /* 0x00003000030075a7 */ /* 0x000e6400080011ff */
[----:B-1----:R-:W-:Y:S05]  /*94e0*/  @!P0 BRA `(.L_x_118) ;  /* 0x00000020000c8947 */ /* 0x002fea0003800000 */
.L_x_117:
[----:B------:R-:W-:Y:S05]  /*94f0*/  BSYNC B0 ;  /* 0x0000000000007941 */ /* 0x000fea0003800000 */
.L_x_116:
[----:B------:R-:W-:Y:S11]  /*9500*/  ISETP.NE.AND P0, PT, R109, RZ, PT ;  /* 0x000000ff6d00720c */ /* 0x000ff60003f05270 */
[----:B------:R-:W-:Y:S02]  /*9510*/  @!UPT UIADD3 URZ, UPT, UPT, URZ, URZ, URZ ;  /* 0x000000fffffff290 */ /* 0x000fe4000fffe0ff */
[----:B------:R2:W4:Y:S01]  /*9520*/  @P0 LDS.128 R88, [R101+UR48+0x400] ;  /* 0x0004003065580984 */ /* 0x0005220008000c00 */
[----:B-1----:R-:W-:Y:S01]  /*9530*/  @P0 IMAD.IADD R3, R102, 0x1, R5 ;  /* 0x0000000166030824 */ /* 0x002fe200078e0205 */
        /* <DEDUP_REMOVED lines=10> */
.L_x_115:
[----:B------:R-:W-:Y:S05]  /*95e0*/  BSYNC B1 ;  /* 0x0000000000017941 */ /* 0x000fea0003800000 */
.L_x_114:
[----:B--2---:R-:W-:Y:S05]  /*95f0*/  VIADD R3, R80, 0xc0 ;  /* 0x000000c050037836 */ /* 0x004fea0000000000 */
[----:B------:R-:W-:Y:S04]  /*9600*/  SHF.R.U32.HI R3, RZ, 0x15, R3 ;  /* 0x00000015ff037819 */ /* 0x000fe80000011603 */
[----:B------:R-:W-:Y:S11]  /*9610*/  LOP3.LUT P0, RZ, R3, 0x3, R162, 0x48, !PT ;  /* 0x0000000303ff7812 */ /* 0x000ff600078048a2 */
[----:B------:R-:W-:Y:S02]  /*9620*/  @!UPT UIADD3 URZ, UPT, UPT, URZ, URZ, URZ ;  /* 0x000000fffffff290 */ /* 0x000fe4000fffe0ff */
[----:B------:R-:W-:Y:S05]  /*9630*/  @!P0 BRA `(.L_x_119) ;  /* 0x0000000000408947 */ /* 0x000fea0003800000 */
[----:B------:R-:W2:Y:S01]  /*9640*/  LDCU.64 UR8, c[0x4][0x70] ;  /* 0x01000e00ff0877ac */ /* 0x000ea20008000a00 */
[----:B------:R-:W-:Y:S01]  /*9650*/  MOV R3, 0x0 ;  /* 0x0000000000037802 */ /* 0x000fe20000000f00 */
[----:B------:R-:W-:Y:S02]  /*9660*/  HFMA2 R12, -RZ, RZ, 0, 5.9604644775390625e-08 ;  /* 0x00000001ff0c7431 */ /* 0x000fe400000001ff */
[----:B-1----:R-:W-:Y:S02]  /*9670*/  IMAD.MOV.U32 R8, RZ, RZ, 0x192 ;  /* 0x00000192ff087424 */ /* 0x002fe400078e00ff */
[----:B------:R-:W-:Y:S01]  /*9680*/  IMAD.MOV.U32 R13, RZ, RZ, RZ ;  /* 0x000000ffff0d7224 */ /* 0x000fe200078e00ff */
[----:B------:R-:W1:Y:S01]  /*9690*/  LDCU.64 UR6, c[0x4][0x78] ;  /* 0x01000f00ff0677ac */ /* 0x000e620008000a00 */
[----:B------:R-:W3:Y:S01]  /*96a0*/  LDC.64 R2, c[0x4][R3] ;  /* 0x0100000003027b82 */ /* 0x000ee20000000a00 */
[----:B------:R-:W5:Y:S01]  /*96b0*/  LDCU.64 UR4, c[0x4][0x10] ;  /* 0x01000200ff0477ac */ /* 0x000f620008000a00 */
[----:B--2---:R-:W-:Y:S01]  /*96c0*/  MOV R5, UR9 ;  /* 0x0000000900057c02 */ /* 0x004fe20008000f00 */
[----:B------:R-:W-:Y:S01]  /*96d0*/  IMAD.U32 R4, RZ, RZ, UR8 ;  /* 0x00000008ff047e24 */ /* 0x000fe2000f8e00ff */
[----:B-1----:R-:W-:Y:S01]  /*96e0*/  MOV R7, UR7 ;  /* 0x0000000700077c02 */ /* 0x002fe20008000f00 */
[----:B------:R-:W-:Y:S01]  /*96f0*/  IMAD.U32 R6, RZ, RZ, UR6 ;  /* 0x00000006ff067e24 */ /* 0x000fe2000f8e00ff */
[----:B-----5:R-:W-:Y:S01]  /*9700*/  MOV R11, UR5 ;  /* 0x00000005000b7c02 */ /* 0x020fe20008000f00 */
[----:B------:R-:W-:Y:S02]  /*9710*/  IMAD.U32 R10, RZ, RZ, UR4 ;  /* 0x00000004ff0a7e24 */ /* 0x000fe4000f8e00ff */
[----:B------:R-:W-:Y:S07]  /*9720*/  LEPC R20, `(.L_x_119) ;  /* 0x000000001014794e */ /* 0x000fee0000000000 */
[----:B---34-:R-:W-:Y:S05]  /*9730*/  CALL.ABS.NOINC R2 ;  /* 0x0000000002007343 */ /* 0x018fea0003c00000 */
.L_x_119:
[----:B------:R-:W-:Y:S01]  /*9740*/  ISETP.NE.AND P0, PT, R170, RZ, PT ;  /* 0x000000ffaa00720c */ /* 0x000fe20003f05270 */
[----:B------:R-:W-:Y:S05]  /*9750*/  WARPSYNC.ALL ;  /* 0x0000000000007948 */ /* 0x000fea0003800000 */
[----:B------:R-:W-:Y:S01]  /*9760*/  R2UR UR4, R80 ;  /* 0x00000000500472ca */ /* 0x000fe200000e0000 */
[----:B------:R-:W-:Y:S01]  /*9770*/  BSSY.RECONVERGENT B0, `(.L_x_120) ;  /* 0x0000100000007945 */ /* 0x000fe20003800200 */
[----:B------:R-:W-:Y:S02]  /*9780*/  R2UR UR5, R87 ;  /* 0x00000000570572ca */ /* 0x000fe400000e0000 */
[C---:B----4-:R-:W-:Y:S02]  /*9790*/  SHF.L.U32 R82, R88.reuse, 0x10, RZ ;  /* 0x0000001058527819 */ /* 0x050fe400000006ff */
[----:B------:R-:W-:Y:S02]  /*97a0*/  LOP3.LUT R84, R88, 0xffff0000, RZ, 0xc0, !PT ;  /* 0xffff000058547812 */ /* 0x000fe400078ec0ff */
[C---:B------:R-:W-:Y:S02]  /*97b0*/  SHF.L.U32 R83, R89.reuse, 0x10, RZ ;  /* 0x0000001059537819 */ /* 0x040fe400000006ff */
[----:B------:R-:W-:Y:S02]  /*97c0*/  LOP3.LUT R86, R89, 0xffff0000, RZ, 0xc0, !PT ;  /* 0xffff000059567812 */ /* 0x000fe400078ec0ff */
[C---:B------:R-:W-:Y:S01]  /*97d0*/  SHF.L.U32 R85, R90.reuse, 0x10, RZ ;  /* 0x000000105a557819 */ /* 0x040fe200000006ff */
[----:B-1----:R-:W1:Y:S01]  /*97e0*/  LDTM.x64 R4, tmem[UR4+0xc0] ;  /* 0x0000c004000479ee */ /* 0x002e620008340000 */
[----:B------:R-:W-:Y:S01]  /*97f0*/  LOP3.LUT R88, R90, 0xffff0000, RZ, 0xc0, !PT ;  /* 0xffff00005a587812 */ /* 0x000fe200078ec0ff */
[----:B------:R-:W-:Y:S01]  /*9800*/  NOP ;  /* 0x0000000000007918 */ /* 0x000fe20000000000 */
[C---:B------:R-:W-:Y:S01]  /*9810*/  SHF.L.U32 R87, R91.reuse, 0x10, RZ ;  /* 0x000000105b577819 */ /* 0x040fe200000006ff */
[----:B------:R-:W-:Y:S01]  /*9820*/  UIADD3 UR5, UPT, UPT, UR5, 0xb0, URZ ;  /* 0x000000b005057890 */ /* 0x000fe2000fffe0ff */
[----:B------:R-:W-:Y:S02]  /*9830*/  LOP3.LUT R90, R91, 0xffff0000, RZ, 0xc0, !PT ;  /* 0xffff00005b5a7812 */ /* 0x000fe400078ec0ff */
[C---:B------:R-:W-:Y:S01]  /*9840*/  SHF.L.U32 R89, R96.reuse, 0x10, RZ ;  /* 0x0000001060597819 */ /* 0x040fe200000006ff */
[----:B------:R-:W-:Y:S01]  /*9850*/  UPRMT UR5, UR37, 0x654, UR5 ;  /* 0x0000065425057896 */ /* 0x000fe20008000005 */
[----:B------:R-:W-:Y:S02]  /*9860*/  LOP3.LUT R91, R96, 0xffff0000, RZ, 0xc0, !PT ;  /* 0xffff0000605b7812 */ /* 0x000fe400078ec0ff */
[C---:B------:R-:W-:Y:S02]  /*9870*/  SHF.L.U32 R92, R97.reuse, 0x10, RZ ;  /* 0x00000010615c7819 */ /* 0x040fe400000006ff */
[----:B------:R-:W-:Y:S02]  /*9880*/  LOP3.LUT R94, R97, 0xffff0000, RZ, 0xc0, !PT ;  /* 0xffff0000615e7812 */ /* 0x000fe400078ec0ff */
[C---:B------:R-:W-:Y:S02]  /*9890*/  SHF.L.U32 R93, R98.reuse, 0x10, RZ ;  /* 0x00000010625d7819 */ /* 0x040fe400000006ff */
[----:B------:R-:W-:Y:S01]  /*98a0*/  LOP3.LUT R96, R98, 0xffff0000, RZ, 0xc0, !PT ;  /* 0xffff000062607812 */ /* 0x000fe200078ec0ff */
[----:B-1----:R-:W-:Y:S01]  /*98b0*/  SYNCS.ARRIVE.TRANS64.RED.A1T0 RZ, [UR5], RZ ;  /* 0x000000ffffff79a7 */ /* 0x002fe20008100405 */
[C---:B------:R-:W-:Y:S02]  /*98c0*/  SHF.L.U32 R95, R99.reuse, 0x10, RZ ;  /* 0x00000010635f7819 */ /* 0x040fe400000006ff */
[----:B------:R-:W-:Y:S02]  /*98d0*/  LOP3.LUT R98, R99, 0xffff0000, RZ, 0xc0, !PT ;  /* 0xffff000063627812 */ /* 0x000fe400078ec0ff */
[----:B------:R-:W-:Y:S01]  /*98e0*/  SHF.L.U32 R97, R104, 0x10, RZ ;  /* 0x0000001068617819 */ /* 0x000fe200000006ff */
[----:B------:R-:W-:Y:S01]  /*98f0*/  FMUL R4, R78, R4 ;  /* 0x000000044e047220 */ /* 0x000fe20000400000 */
[----:B------:R-:W-:Y:S01]  /*9900*/  LOP3.LUT R100, R104, 0xffff0000, RZ, 0xc0, !PT ;  /* 0xffff000068647812 */ /* 0x000fe200078ec0ff */
[----:B------:R-:W-:Y:S01]  /*9910*/  FMUL R5, R78, R5 ;  /* 0x000000054e057220 */ /* 0x000fe20000400000 */
[----:B------:R-:W-:Y:S01]  /*9920*/  SHF.L.U32 R99, R105, 0x10, RZ ;  /* 0x0000001069637819 */ /* 0x000fe200000006ff */
[----:B------:R-:W-:Y:S01]  /*9930*/  FFMA R4, R81, R82, R4 ;  /* 0x0000005251047223 */ /* 0x000fe20000000004 */
[----:B------:R-:W-:Y:S01]  /*9940*/  LOP3.LUT R102, R105, 0xffff0000, RZ, 0xc0, !PT ;  /* 0xffff000069667812 */ /* 0x000fe200078ec0ff */
[----:B------:R-:W-:Y:S01]  /*9950*/  FFMA R5, R81, R84, R5 ;  /* 0x0000005451057223 */ /* 0x000fe20000000005 */
[----:B------:R-:W-:Y:S01]  /*9960*/  SHF.L.U32 R101, R106, 0x10, RZ ;  /* 0x000000106a657819 */ /* 0x000fe200000006ff */
[----:B------:R-:W-:Y:S01]  /*9970*/  FMUL R6, R78, R6 ;  /* 0x000000064e067220 */ /* 0x000fe20000400000 */
[----:B------:R-:W-:Y:S01]  /*9980*/  LOP3.LUT R104, R106, 0xffff0000, RZ, 0xc0, !PT ;  /* 0xffff00006a687812 */ /* 0x000fe200078ec0ff */
[C---:B------:R-:W-:Y:S01]  /*9990*/  FMUL R7, R78.reuse, R7 ;  /* 0x000000074e077220 */ /* 0x040fe20000400000 */
[----:B------:R-:W-:Y:S01]  /*99a0*/  F2FP.BF16.F32.PACK_AB R4, R5, R4 ;  /* 0x000000040504723e */ /* 0x000fe200000010ff */
[----:B------:R-:W-:Y:S01]  /*99b0*/  FFMA R6, R81, R83, R6 ;  /* 0x0000005351067223 */ /* 0x000fe20000000006 */
[----:B------:R-:W-:Y:S01]  /*99c0*/  SHF.L.U32 R103, R107, 0x10, RZ ;  /* 0x000000106b677819 */ /* 0x000fe200000006ff */
[----:B------:R-:W-:Y:S01]  /*99d0*/  FFMA R7, R81, R86, R7 ;  /* 0x0000005651077223 */ /* 0x000fe20000000007 */
[----:B------:R-:W-:Y:S01]  /*99e0*/  LOP3.LUT R106, R107, 0xffff0000, RZ, 0xc0, !PT ;  /* 0xffff00006b6a7812 */ /* 0x000fe200078ec0ff */
[----:B------:R-:W-:Y:S01]  /*99f0*/  FMUL R8, R78, R8 ;  /* 0x000000084e087220 */ /* 0x000fe20000400000 */
[----:B------:R-:W-:Y:S01]  /*9a00*/  SHF.L.U32 R105, R112, 0x10, RZ ;  /* 0x0000001070697819 */ /* 0x000fe200000006ff */
[----:B------:R-:W-:Y:S01]  /*9a10*/  FMUL R9, R78, R9 ;  /* 0x000000094e097220 */ /* 0x000fe20000400000 */
[----:B------:R-:W-:Y:S01]  /*9a20*/  F2FP.BF16.F32.PACK_AB R5, R7, R6 ;  /* 0x000000060705723e */ /* 0x000fe200000010ff */
[C---:B------:R-:W-:Y:S01]  /*9a30*/  FFMA R8, R81.reuse, R85, R8 ;  /* 0x0000005551087223 */ /* 0x040fe20000000008 */
[----:B------:R-:W-:Y:S01]  /*9a40*/  LOP3.LUT R108, R112, 0xffff0000, RZ, 0xc0, !PT ;  /* 0xffff0000706c7812 */ /* 0x000fe200078ec0ff */
[----:B------:R-:W-:Y:S01]  /*9a50*/  FFMA R9, R81, R88, R9 ;  /* 0x0000005851097223 */ /* 0x000fe20000000009 */
[C---:B------:R-:W-:Y:S01]  /*9a60*/  SHF.L.U32 R107, R113.reuse, 0x10, RZ ;  /* 0x00000010716b7819 */ /* 0x040fe200000006ff */
[C---:B------:R-:W-:Y:S01]  /*9a70*/  FMUL R10, R78.reuse, R10 ;  /* 0x0000000a4e0a7220 */ /* 0x040fe20000400000 */
[----:B------:R-:W-:Y:S01]  /*9a80*/  LOP3.LUT R110, R113, 0xffff0000, RZ, 0xc0, !PT ;  /* 0xffff0000716e7812 */ /* 0x000fe200078ec0ff */
[----:B------:R-:W-:Y:S01]  /*9a90*/  FMUL R11, R78, R11 ;  /* 0x0000000b4e0b7220 */ /* 0x000fe20000400000 */
[----:B------:R-:W-:Y:S01]  /*9aa0*/  F2FP.BF16.F32.PACK_AB R6, R9, R8 ;  /* 0x000000080906723e */ /* 0x000fe200000010ff */
[C---:B------:R-:W-:Y:S01]  /*9ab0*/  FFMA R10, R81.reuse, R87, R10 ;  /* 0x00000057510a7223 */ /* 0x040fe2000000000a */
[C---:B------:R-:W-:Y:S01]  /*9ac0*/  SHF.L.U32 R109, R114.reuse, 0x10, RZ ;  /* 0x00000010726d7819 */ /* 0x040fe200000006ff */
[----:B------:R-:W-:Y:S01]  /*9ad0*/  FFMA R11, R81, R90, R11 ;  /* 0x0000005a510b7223 */ /* 0x000fe2000000000b */
[----:B------:R-:W-:Y:S01]  /*9ae0*/  LOP3.LUT R112, R114, 0xffff0000, RZ, 0xc0, !PT ;  /* 0xffff000072707812 */ /* 0x000fe200078ec0ff */
[C---:B------:R-:W-:Y:S01]  /*9af0*/  FMUL R0, R78.reuse, R12 ;  /* 0x0000000c4e007220 */ /* 0x040fe20000400000 */
[----:B------:R-:W-:Y:S01]  /*9b00*/  SHF.L.U32 R111, R115, 0x10, RZ ;  /* 0x00000010736f7819 */ /* 0x000fe200000006ff */
[C---:B------:R-:W-:Y:S01]  /*9b10*/  FMUL R2, R78.reuse, R13 ;  /* 0x0000000d4e027220 */ /* 0x040fe20000400000 */
[----:B------:R-:W-:Y:S01]  /*9b20*/  F2FP.BF16.F32.PACK_AB R7, R11, R10 ;  /* 0x0000000a0b07723e */ /* 0x000fe200000010ff */
[C---:B------:R-:W-:Y:S01]  /*9b30*/  FMUL R3, R78.reuse, R14 ;  /* 0x0000000e4e037220 */ /* 0x040fe20000400000 */
[----:B------:R-:W-:Y:S01]  /*9b40*/  LOP3.LUT R114, R115, 0xffff0000, RZ, 0xc0, !PT ;  /* 0xffff000073727812 */ /* 0x000fe200078ec0ff */
[----:B------:R-:W-:Y:S01]  /*9b50*/  FMUL R15, R78, R15 ;  /* 0x0000000f4e0f7220 */ /* 0x000fe20000400000 */
[C---:B------:R-:W-:Y:S01]  /*9b60*/  SHF.L.U32 R113, R120.reuse, 0x10, RZ ;  /* 0x0000001078717819 */ /* 0x040fe200000006ff */
[----:B------:R-:W-:Y:S01]  /*9b70*/  FFMA R0, R81, R89, R0 ;  /* 0x0000005951007223 */ /* 0x000fe20000000000 */
[----:B------:R-:W-:Y:S01]  /*9b80*/  LOP3.LUT R116, R120, 0xffff0000, RZ, 0xc0, !PT ;  /* 0xffff000078747812 */ /* 0x000fe200078ec0ff */
[C---:B------:R-:W-:Y:S01]  /*9b90*/  FMUL R12, R78.reuse, R16 ;  /* 0x000000104e0c7220 */ /* 0x040fe20000400000 */
[----:B------:R-:W-:Y:S01]  /*9ba0*/  SHF.L.U32 R115, R121, 0x10, RZ ;  /* 0x0000001079737819 */ /* 0x000fe200000006ff */
[----:B------:R-:W-:Y:S01]  /*9bb0*/  FFMA R2, R81, R91, R2 ;  /* 0x0000005b51027223 */ /* 0x000fe20000000002 */
[----:B------:R-:W-:Y:S01]  /*9bc0*/  LOP3.LUT R118, R121, 0xffff0000, RZ, 0xc0, !PT ;  /* 0xffff000079767812 */ /* 0x000fe200078ec0ff */
[----:B------:R-:W-:Y:S01]  /*9bd0*/  FMUL R13, R78, R17 ;  /* 0x000000114e0d7220 */ /* 0x000fe20000400000 */
[----:B------:R-:W-:Y:S01]  /*9be0*/  SHF.L.U32 R117, R122, 0x10, RZ ;  /* 0x000000107a757819 */ /* 0x000fe200000006ff */
[C---:B------:R-:W-:Y:S01]  /*9bf0*/  FFMA R3, R81.reuse, R92, R3 ;  /* 0x0000005c51037223 */ /* 0x040fe20000000003 */
[----:B------:R-:W-:Y:S01]  /*9c00*/  F2FP.BF16.F32.PACK_AB R8, R2, R0 ;  /* 0x000000000208723e */ /* 0x000fe200000010ff */
[----:B------:R-:W-:Y:S01]  /*9c10*/  FMUL R14, R78, R18 ;  /* 0x000000124e0e7220 */ /* 0x000fe20000400000 */
[----:B------:R-:W-:Y:S01]  /*9c20*/  LOP3.LUT R120, R122, 0xffff0000, RZ, 0xc0, !PT ;  /* 0xffff00007a787812 */ /* 0x000fe200078ec0ff */
[----:B------:R-:W-:Y:S01]  /*9c30*/  FFMA R15, R81, R94, R15 ;  /* 0x0000005e510f7223 */ /* 0x000fe2000000000f */
[C---:B------:R-:W-:Y:S01]  /*9c40*/  SHF.L.U32 R119, R123.reuse, 0x10, RZ ;  /* 0x000000107b777819 */ /* 0x040fe200000006ff */
[C---:B------:R-:W-:Y:S01]  /*9c50*/  FMUL R19, R78.reuse, R19 ;  /* 0x000000134e137220 */ /* 0x040fe20000400000 */
[----:B------:R-:W-:Y:S01]  /*9c60*/  LOP3.LUT R122, R123, 0xffff0000, RZ, 0xc0, !PT ;  /* 0xffff00007b7a7812 */ /* 0x000fe200078ec0ff */
[----:B------:R-:W-:Y:S01]  /*9c70*/  FFMA R12, R81, R93, R12 ;  /* 0x0000005d510c7223 */ /* 0x000fe2000000000c */
[----:B------:R-:W-:Y:S01]  /*9c80*/  F2FP.BF16.F32.PACK_AB R9, R15, R3 ;  /* 0x000000030f09723e */ /* 0x000fe200000010ff */
[----:B------:R-:W-:Y:S01]  /*9c90*/  FMUL R16, R78, R20 ;  /* 0x000000144e107220 */ /* 0x000fe20000400000 */
[C---:B------:R-:W-:Y:S01]  /*9ca0*/  SHF.L.U32 R121, R128.reuse, 0x10, RZ ;  /* 0x0000001080797819 */ /* 0x040fe200000006ff */
[----:B------:R1:W-:Y:S01]  /*9cb0*/  STS.128 [R182+UR48+0xc400], R4 ;  /* 0x00c40004b6007988 */ /* 0x0003e20008000c30 */
[C---:B------:R-:W-:Y:S01]  /*9cc0*/  FFMA R13, R81.reuse, R96, R13 ;  /* 0x00000060510d7223 */ /* 0x040fe2000000000d */
[----:B------:R-:W-:Y:S01]  /*9cd0*/  LOP3.LUT R124, R128, 0xffff0000, RZ, 0xc0, !PT ;  /* 0xffff0000807c7812 */ /* 0x000fe200078ec0ff */
[C---:B------:R-:W-:Y:S01]  /*9ce0*/  FFMA R14, R81.reuse, R95, R14 ;  /* 0x0000005f510e7223 */ /* 0x040fe2000000000e */
[----:B------:R-:W-:Y:S01]  /*9cf0*/  FFMA R19, R81, R98, R19 ;  /* 0x0000006251137223 */ /* 0x000fe20000000013 */
[----:B------:R-:W-:Y:S01]  /*9d00*/  SHF.L.U32 R123, R129, 0x10, RZ ;  /* 0x00000010817b7819 */ /* 0x000fe200000006ff */
[----:B------:R-:W-:Y:S01]  /*9d10*/  FFMA R16, R81, R97, R16 ;  /* 0x0000006151107223 */ /* 0x000fe20000000010 */
[----:B------:R-:W-:Y:S01]  /*9d20*/  F2FP.BF16.F32.PACK_AB R10, R13, R12 ;  /* 0x0000000c0d0a723e */ /* 0x000fe200000010ff */
[C---:B------:R-:W-:Y:S01]  /*9d30*/  FMUL R17, R78.reuse, R21 ;  /* 0x000000154e117220 */ /* 0x040fe20000400000 */
[----:B------:R-:W-:Y:S01]  /*9d40*/  F2FP.BF16.F32.PACK_AB R11, R19, R14 ;  /* 0x0000000e130b723e */ /* 0x000fe200000010ff */
[C---:B------:R-:W-:Y:S01]  /*9d50*/  FMUL R18, R78.reuse, R22 ;  /* 0x000000164e127220 */ /* 0x040fe20000400000 */
[C---:B------:R-:W-:Y:S01]  /*9d60*/  FMUL R23, R78.reuse, R23 ;  /* 0x000000174e177220 */ /* 0x040fe20000400000 */
[----:B------:R-:W-:Y:S01]  /*9d70*/  FFMA R17, R81, R100, R17 ;  /* 0x0000006451117223 */ /* 0x000fe20000000011 */
[C---:B------:R-:W-:Y:S01]  /*9d80*/  FMUL R20, R78.reuse, R24 ;  /* 0x000000184e147220 */ /* 0x040fe20000400000 */
[----:B------:R-:W-:Y:S01]  /*9d90*/  LOP3.LUT R126, R129, 0xffff0000, RZ, 0xc0, !PT ;  /* 0xffff0000817e7812 */ /* 0x000fe200078ec0ff */
[----:B------:R1:W-:Y:S01]  /*9da0*/  STS.128 [R181+0xc400], R8 ;  /* 0x00c40008b5007388 */ /* 0x0003e20000000c00 */
[----:B------:R-:W-:Y:S01]  /*9db0*/  FFMA R18, R81, R99, R18 ;  /* 0x0000006351127223 */ /* 0x000fe20000000012 */
[----:B------:R-:W-:Y:S01]  /*9dc0*/  F2FP.BF16.F32.PACK_AB R16, R17, R16 ;  /* 0x000000101110723e */ /* 0x000fe200000010ff */
[C---:B------:R-:W-:Y:S01]  /*9dd0*/  FFMA R23, R81.reuse, R102, R23 ;  /* 0x0000006651177223 */ /* 0x040fe20000000017 */
[----:B------:R-:W-:Y:S01]  /*9de0*/  FFMA R20, R81, R101, R20 ;  /* 0x0000006551147223 */ /* 0x000fe20000000014 */
[----:B------:R-:W-:Y:S01]  /*9df0*/  FMUL R21, R78, R25 ;  /* 0x000000194e157220 */ /* 0x000fe20000400000 */
[----:B------:R-:W-:Y:S01]  /*9e00*/  SHF.L.U32 R125, R130, 0x10, RZ ;  /* 0x00000010827d7819 */ /* 0x000fe200000006ff */
[C---:B------:R-:W-:Y:S01]  /*9e10*/  FMUL R22, R78.reuse, R26 ;  /* 0x0000001a4e167220 */ /* 0x040fe20000400000 */
[----:B------:R-:W-:Y:S01]  /*9e20*/  F2FP.BF16.F32.PACK_AB R17, R23, R18 ;  /* 0x000000121711723e */ /* 0x000fe200000010ff */
[C---:B------:R-:W-:Y:S01]  /*9e30*/  FFMA R21, R81.reuse, R104, R21 ;  /* 0x0000006851157223 */ /* 0x040fe20000000015 */
[----:B------:R-:W-:Y:S01]  /*9e40*/  FMUL R27, R78, R27 ;  /* 0x0000001b4e1b7220 */ /* 0x000fe20000400000 */
[----:B------:R-:W-:Y:S01]  /*9e50*/  FFMA R22, R81, R103, R22 ;  /* 0x0000006751167223 */ /* 0x000fe20000000016 */
[----:B------:R-:W-:Y:S01]  /*9e60*/  LOP3.LUT R128, R130, 0xffff0000, RZ, 0xc0, !PT ;  /* 0xffff000082807812 */ /* 0x000fe200078ec0ff */
[C---:B------:R-:W-:Y:S01]  /*9e70*/  FMUL R24, R78.reuse, R28 ;  /* 0x0000001c4e187220 */ /* 0x040fe20000400000 */
[----:B------:R-:W-:Y:S01]  /*9e80*/  F2FP.BF16.F32.PACK_AB R18, R21, R20 ;  /* 0x000000141512723e */ /* 0x000fe200000010ff */
[C---:B------:R-:W-:Y:S01]  /*9e90*/  FFMA R27, R81.reuse, R106, R27 ;  /* 0x0000006a511b7223 */ /* 0x040fe2000000001b */
[C---:B------:R-:W-:Y:S01]  /*9ea0*/  FMUL R25, R78.reuse, R29 ;  /* 0x0000001d4e197220 */ /* 0x040fe20000400000 */
[----:B------:R-:W-:Y:S01]  /*9eb0*/  FFMA R24, R81, R105, R24 ;  /* 0x0000006951187223 */ /* 0x000fe20000000018 */
[----:B------:R-:W-:Y:S01]  /*9ec0*/  SHF.L.U32 R127, R131, 0x10, RZ ;  /* 0x00000010837f7819 */ /* 0x000fe200000006ff */
[C---:B------:R-:W-:Y:S01]  /*9ed0*/  FMUL R26, R78.reuse, R30 ;  /* 0x0000001e4e1a7220 */ /* 0x040fe20000400000 */
[----:B------:R-:W-:Y:S01]  /*9ee0*/  F2FP.BF16.F32.PACK_AB R19, R27, R22 ;  /* 0x000000161b13723e */ /* 0x000fe200000010ff */
[C---:B------:R-:W-:Y:S01]  /*9ef0*/  FFMA R25, R81.reuse, R108, R25 ;  /* 0x0000006c51197223 */ /* 0x040fe20000000019 */
[C---:B------:R-:W-:Y:S01]  /*9f00*/  FMUL R31, R78.reuse, R31 ;  /* 0x0000001f4e1f7220 */ /* 0x040fe20000400000 */
[----:B------:R-:W-:Y:S01]  /*9f10*/  FFMA R26, R81, R107, R26 ;  /* 0x0000006b511a7223 */ /* 0x000fe2000000001a */
[----:B------:R-:W-:Y:S01]  /*9f20*/  LOP3.LUT R130, R131, 0xffff0000, RZ, 0xc0, !PT ;  /* 0xffff000083827812 */ /* 0x000fe200078ec0ff */
[----:B------:R1:W-:Y:S01]  /*9f30*/  STS.128 [R180+0xc400], R16 ;  /* 0x00c40010b4007388 */ /* 0x0003e20000000c00 */
[----:B------:R-:W-:Y:S01]  /*9f40*/  F2FP.BF16.F32.PACK_AB R24, R25, R24 ;  /* 0x000000181918723e */ /* 0x000fe200000010ff */
[C---:B------:R-:W-:Y:S01]  /*9f50*/  FFMA R31, R81.reuse, R110, R31 ;  /* 0x0000006e511f7223 */ /* 0x040fe2000000001f */
[C---:B------:R-:W-:Y:S01]  /*9f60*/  FMUL R28, R78.reuse, R32 ;  /* 0x000000204e1c7220 */ /* 0x040fe20000400000 */
[C---:B------:R-:W-:Y:S01]  /*9f70*/  FMUL R29, R78.reuse, R33 ;  /* 0x000000214e1d7220 */ /* 0x040fe20000400000 */
[----:B------:R-:W-:Y:S01]  /*9f80*/  FMUL R30, R78, R34 ;  /* 0x000000224e1e7220 */ /* 0x000fe20000400000 */
[----:B------:R-:W-:Y:S01]  /*9f90*/  SHF.L.U32 R129, R136, 0x10, RZ ;  /* 0x0000001088817819 */ /* 0x000fe200000006ff */
[----:B------:R-:W-:Y:S01]  /*9fa0*/  FFMA R28, R81, R109, R28 ;  /* 0x0000006d511c7223 */ /* 0x000fe2000000001c */
[----:B------:R-:W-:Y:S01]  /*9fb0*/  F2FP.BF16.F32.PACK_AB R25, R31, R26 ;  /* 0x0000001a1f19723e */ /* 0x000fe200000010ff */
[C---:B------:R-:W-:Y:S01]  /*9fc0*/  FFMA R29, R81.reuse, R112, R29 ;  /* 0x00000070511d7223 */ /* 0x040fe2000000001d */
[----:B------:R-:W-:Y:S01]  /*9fd0*/  FFMA R30, R81, R111, R30 ;  /* 0x0000006f511e7223 */ /* 0x000fe2000000001e */
[----:B------:R-:W-:Y:S01]  /*9fe0*/  FMUL R35, R78, R35 ;  /* 0x000000234e237220 */ /* 0x000fe20000400000 */
        /* <DEDUP_REMOVED lines=34> */
[----:B------:R-:W-:Y:S01]  /*a210*/  FFMA R41, R81, R124, R41 ;  /* 0x0000007c51297223 */ /* 0x000fe20000000029 */
[C---:B------:R-:W-:Y:S01]  /*a220*/  FMUL R47, R78.reuse, R47 ;  /* 0x0000002f4e2f7220 */ /* 0x040fe20000400000 */
[C---:B------:R-:W-:Y:S01]  /*a230*/  FMUL R44, R78.reuse, R48 ;  /* 0x000000304e2c7220 */ /* 0x040fe20000400000 */
[----:B------:R-:W-:Y:S01]  /*a240*/  FMUL R45, R78, R49 ;  /* 0x000000314e2d7220 */ /* 0x000fe20000400000 */
[----:B------:R1:W-:Y:S01]  /*a250*/  STS.128 [R177+0xc400], R32 ;  /* 0x00c40020b1007388 */ /* 0x0003e20000000c00 */
[----:B------:R-:W-:Y:S01]  /*a260*/  LOP3.LUT R138, R139, 0xffff0000, RZ, 0xc0, !PT ;  /* 0xffff00008b8a7812 */ /* 0x000fe200078ec0ff */
[----:B------:R-:W-:Y:S01]  /*a270*/  FFMA R42, R81, R123, R42 ;  /* 0x0000007b512a7223 */ /* 0x000fe2000000002a */
[----:B------:R-:W-:Y:S01]  /*a280*/  F2FP.BF16.F32.PACK_AB R40, R41, R40 ;  /* 0x000000282928723e */ /* 0x000fe200000010ff */
[C---:B------:R-:W-:Y:S01]  /*a290*/  FFMA R47, R81.reuse, R126, R47 ;  /* 0x0000007e512f7223 */ /* 0x040fe2000000002f */
[C---:B------:R-:W-:Y:S01]  /*a2a0*/  FFMA R44, R81.reuse, R125, R44 ;  /* 0x0000007d512c7223 */ /* 0x040fe2000000002c */
[----:B------:R-:W-:Y:S01]  /*a2b0*/  SHF.L.U32 R137, R144, 0x10, RZ ;  /* 0x0000001090897819 */ /* 0x000fe200000006ff */
[C---:B------:R-:W-:Y:S01]  /*a2c0*/  FFMA R45, R81.reuse, R128, R45 ;  /* 0x00000080512d7223 */ /* 0x040fe2000000002d */
[C---:B------:R-:W-:Y:S01]  /*a2d0*/  FMUL R46, R78.reuse, R50 ;  /* 0x000000324e2e7220 */ /* 0x040fe20000400000 */
[C---:B------:R-:W-:Y:S01]  /*a2e0*/  FMUL R51, R78.reuse, R51 ;  /* 0x000000334e337220 */ /* 0x040fe20000400000 */
[C---:B------:R-:W-:Y:S01]  /*a2f0*/  FMUL R48, R78.reuse, R52 ;  /* 0x000000344e307220 */ /* 0x040fe20000400000 */
[C---:B------:R-:W-:Y:S01]  /*a300*/  FMUL R49, R78.reuse, R53 ;  /* 0x000000354e317220 */ /* 0x040fe20000400000 */
[C---:B------:R-:W-:Y:S01]  /*a310*/  FFMA R46, R81.reuse, R127, R46 ;  /* 0x0000007f512e7223 */ /* 0x040fe2000000002e */
[C---:B------:R-:W-:Y:S01]  /*a320*/  FMUL R50, R78.reuse, R54 ;  /* 0x000000364e327220 */ /* 0x040fe20000400000 */
[C---:B------:R-:W-:Y:S01]  /*a330*/  FFMA R51, R81.reuse, R130, R51 ;  /* 0x0000008251337223 */ /* 0x040fe20000000033 */
[C---:B------:R-:W-:Y:S01]  /*a340*/  FMUL R55, R78.reuse, R55 ;  /* 0x000000374e377220 */ /* 0x040fe20000400000 */
[C---:B------:R-:W-:Y:S01]  /*a350*/  FFMA R48, R81.reuse, R129, R48 ;  /* 0x0000008151307223 */ /* 0x040fe20000000030 */
[C---:B------:R-:W-:Y:S01]  /*a360*/  FMUL R52, R78.reuse, R56 ;  /* 0x000000384e347220 */ /* 0x040fe20000400000 */
[C---:B------:R-:W-:Y:S01]  /*a370*/  FFMA R49, R81.reuse, R132, R49 ;  /* 0x0000008451317223 */ /* 0x040fe20000000031 */
[C---:B------:R-:W-:Y:S01]  /*a380*/  FMUL R53, R78.reuse, R57 ;  /* 0x000000394e357220 */ /* 0x040fe20000400000 */
[----:B------:R-:W-:Y:S01]  /*a390*/  FFMA R50, R81, R131, R50 ;  /* 0x0000008351327223 */ /* 0x000fe20000000032 */
[C---:B------:R-:W-:Y:S01]  /*a3a0*/  FMUL R54, R78.reuse, R58 ;  /* 0x0000003a4e367220 */ /* 0x040fe20000400000 */
[----:B------:R-:W-:Y:S01]  /*a3b0*/  F2FP.BF16.F32.PACK_AB R41, R47, R42 ;  /* 0x0000002a2f29723e */ /* 0x000fe200000010ff */
[----:B------:R-:W-:Y:S01]  /*a3c0*/  FFMA R55, R81, R134, R55 ;  /* 0x0000008651377223 */ /* 0x000fe20000000037 */
[C---:B------:R-:W-:Y:S01]  /*a3d0*/  FMUL R59, R78.reuse, R59 ;  /* 0x0000003b4e3b7220 */ /* 0x040fe20000400000 */
[----:B------:R-:W-:Y:S01]  /*a3e0*/  F2FP.BF16.F32.PACK_AB R42, R45, R44 ;  /* 0x0000002c2d2a723e */ /* 0x000fe200000010ff */
[----:B------:R-:W-:Y:S01]  /*a3f0*/  FFMA R52, R81, R133, R52 ;  /* 0x0000008551347223 */ /* 0x000fe20000000034 */
[----:B------:R-:W-:Y:S01]  /*a400*/  F2FP.BF16.F32.PACK_AB R43, R51, R46 ;  /* 0x0000002e332b723e */ /* 0x000fe200000010ff */
[----:B------:R-:W-:Y:S01]  /*a410*/  FMUL R56, R78, R60 ;  /* 0x0000003c4e387220 */ /* 0x000fe20000400000 */
[----:B------:R-:W-:Y:S01]  /*a420*/  LOP3.LUT R140, R144, 0xffff0000, RZ, 0xc0, !PT ;  /* 0xffff0000908c7812 */ /* 0x000fe200078ec0ff */
[----:B------:R-:W-:Y:S01]  /*a430*/  FFMA R53, R81, R136, R53 ;  /* 0x0000008851357223 */ /* 0x000fe20000000035 */
[----:B------:R-:W-:Y:S01]  /*a440*/  SHF.L.U32 R139, R145, 0x10, RZ ;  /* 0x00000010918b7819 */ /* 0x000fe200000006ff */
[----:B------:R1:W-:Y:S01]  /*a450*/  STS.128 [R176+0xc400], R40 ;  /* 0x00c40028b0007388 */ /* 0x0003e20000000c00 */
[C---:B------:R-:W-:Y:S01]  /*a460*/  FMUL R57, R78.reuse, R61 ;  /* 0x0000003d4e397220 */ /* 0x040fe20000400000 */
[----:B------:R-:W-:Y:S01]  /*a470*/  FFMA R54, R81, R135, R54 ;  /* 0x0000008751367223 */ /* 0x000fe20000000036 */
[----:B------:R-:W-:Y:S01]  /*a480*/  LOP3.LUT R142, R145, 0xffff0000, RZ, 0xc0, !PT ;  /* 0xffff0000918e7812 */ /* 0x000fe200078ec0ff */
[----:B------:R-:W-:Y:S01]  /*a490*/  FMUL R58, R78, R62 ;  /* 0x0000003e4e3a7220 */ /* 0x000fe20000400000 */
[C---:B------:R-:W-:Y:S01]  /*a4a0*/  FFMA R59, R81.reuse, R138, R59 ;  /* 0x0000008a513b7223 */ /* 0x040fe2000000003b */
[----:B------:R-:W-:Y:S01]  /*a4b0*/  SHF.L.U32 R141, R146, 0x10, RZ ;  /* 0x00000010928d7819 */ /* 0x000fe200000006ff */
[----:B------:R-:W-:Y:S01]  /*a4c0*/  FMUL R63, R78, R63 ;  /* 0x0000003f4e3f7220 */ /* 0x000fe20000400000 */
        /* <DEDUP_REMOVED lines=9> */
[C---:B------:R-:W-:Y:S01]  /*a560*/  FMUL R62, R78.reuse, R66 ;  /* 0x000000424e3e7220 */ /* 0x040fe20000400000 */
[----:B------:R-:W-:Y:S01]  /*a570*/  F2FP.BF16.F32.PACK_AB R49, R55, R50 ;  /* 0x000000323731723e */ /* 0x000fe200000010ff */
[----:B------:R-:W-:Y:S01]  /*a580*/  FFMA R63, R81, R142, R63 ;  /* 0x0000008e513f7223 */ /* 0x000fe2000000003f */
[----:B------:R-:W-:Y:S01]  /*a590*/  FMUL R67, R78, R67 ;  /* 0x000000434e437220 */ /* 0x000fe20000400000 */
[----:B------:R-:W-:Y:S01]  /*a5a0*/  F2FP.BF16.F32.PACK_AB R50, R53, R52 ;  /* 0x000000343532723e */ /* 0x000fe200000010ff */
[----:B------:R-:W-:Y:S01]  /*a5b0*/  FFMA R60, R81, R141, R60 ;  /* 0x0000008d513c7223 */ /* 0x000fe2000000003c */
[----:B------:R-:W-:Y:S01]  /*a5c0*/  F2FP.BF16.F32.PACK_AB R51, R59, R54 ;  /* 0x000000363b33723e */ /* 0x000fe200000010ff */
[C---:B------:R-:W-:Y:S01]  /*a5d0*/  FFMA R61, R81.reuse, R144, R61 ;  /* 0x00000090513d7223 */ /* 0x040fe2000000003d */
[C---:B------:R-:W-:Y:S01]  /*a5e0*/  FFMA R62, R81.reuse, R143, R62 ;  /* 0x0000008f513e7223 */ /* 0x040fe2000000003e */
[----:B------:R-:W-:Y:S01]  /*a5f0*/  FFMA R67, R81, R146, R67 ;  /* 0x0000009251437223 */ /* 0x000fe20000000043 */
[----:B------:R-:W-:Y:S01]  /*a600*/  F2FP.BF16.F32.PACK_AB R56, R57, R56 ;  /* 0x000000383938723e */ /* 0x000fe200000010ff */
[----:B------:R1:W-:Y:S01]  /*a610*/  STS.128 [R175+0xc400], R48 ;  /* 0x00c40030af007388 */ /* 0x0003e20000000c00 */
[----:B------:R-:W-:Y:S02]  /*a620*/  F2FP.BF16.F32.PACK_AB R57, R63, R58 ;  /* 0x0000003a3f39723e */ /* 0x000fe400000010ff */
        /* <DEDUP_REMOVED lines=20> */
.L_x_121:
[----:B------:R-:W-:Y:S05]  /*a770*/  BSYNC.RECONVERGENT B0 ;  /* 0x0000000000007941 */ /* 0x000fea0003800200 */
.L_x_120:
[----:B------:R-:W-:Y:S01]  /*a780*/  BAR.SYNC.DEFER_BLOCKING 0x1, 0x80 ;  /* 0x0042000000007b1d */ /* 0x000fe20000010000 */
[----:B------:R-:W-:Y:S01]  /*a790*/  UISETP.NE.AND UP0, UPT, UR49, -0x4, UPT ;  /* 0xfffffffc3100788c */ /* 0x000fe2000bf05270 */
[----:B------:R-:W-:Y:S08]  /*a7a0*/  IADD3 R76, PT, PT, R76, 0x1, RZ ;  /* 0x000000014c4c7810 */ /* 0x000ff00007ffe0ff */
[----:B------:R-:W-:Y:S05]  /*a7b0*/  BRA.U !UP0, `(.L_x_122) ;  /* 0x0000000108287547 */ /* 0x000fea000b800000 */
[----:B------:R-:W-:Y:S01]  /*a7c0*/  ISETP.NE.AND P0, PT, R179, RZ, PT ;  /* 0x000000ffb300720c */ /* 0x000fe20003f05270 */
[----:B------:R-:W-:Y:S01]  /*a7d0*/  IMAD.U32 R3, RZ, RZ, UR51 ;  /* 0x00000033ff037e24 */ /* 0x000fe2000f8e00ff */
[----:B------:R-:W-:Y:S01]  /*a7e0*/  UIADD3 UR51, UPT, UPT, UR51, 0x1, URZ ;  /* 0x0000000133337890 */ /* 0x000fe2000fffe0ff */
[----:B------:R-:W-:Y:S03]  /*a7f0*/  IMAD.U32 R0, RZ, RZ, UR37 ;  /* 0x00000025ff007e24 */ /* 0x000fe6000f8e00ff */
[----:B------:R-:W-:Y:S04]  /*a800*/  UISETP.NE.AND UP0, UPT, UR51, 0x4, UPT ;  /* 0x000000043300788c */ /* 0x000fe8000bf05270 */
[----:B------:R-:W-:Y:S03]  /*a810*/  USEL UR51, UR51, URZ, UP0 ;  /* 0x000000ff33337287 */ /* 0x000fe60008000000 */
[----:B------:R-:W-:Y:S05]  /*a820*/  @P0 LEA R3, R3, UR48, 0x3 ;  /* 0x0000003003030c11 */ /* 0x000fea000f8e18ff */
[----:B------:R-:W-:Y:S05]  /*a830*/  @P0 VIADD R3, R3, 0x50 ;  /* 0x0000005003030836 */ /* 0x000fea0000000000 */
[----:B------:R-:W-:Y:S04]  /*a840*/  @P0 PRMT R0, R0, 0x654, R3 ;  /* 0x0000065400000816 */ /* 0x000fe80000000003 */
[----:B------:R2:W-:Y:S03]  /*a850*/  @P0 SYNCS.ARRIVE.TRANS64.RED.A1T0 RZ, [R0+URZ], RZ ;  /* 0x000000ff00ff09a7 */ /* 0x0005e600081004ff */
.L_x_122:
[----:B------:R-:W-:Y:S01]  /*a860*/  ISETP.NE.AND P2, PT, R171, RZ, PT ;  /* 0x000000ffab00720c */ /* 0x000fe20003f45270 */
[----:B------:R-:W-:Y:S01]  /*a870*/  UIADD3 UR49, UPT, UPT, UR49, 0x4, URZ ;  /* 0x0000000431317890 */ /* 0x000fe2000fffe0ff */
[----:B------:R-:W-:Y:S01]  /*a880*/  ISETP.NE.AND P0, PT, R173, 0x2, PT ;  /* 0x00000002ad00780c */ /* 0x000fe20003f05270 */
[----:B------:R-:W-:Y:S01]  /*a890*/  IMAD.IADD R20, R75, 0x1, R154 ;  /* 0x000000014b147824 */ /* 0x000fe200078e029a */
[----:B------:R-:W-:Y:S01]  /*a8a0*/  ISETP.NE.AND P1, PT, R76, 0x2, PT ;  /* 0x000000024c00780c */ /* 0x000fe20003f25270 */
[----:B------:R-:W-:Y:S01]  /*a8b0*/  IMAD.IADD R21, R77, 0x1, R156 ;  /* 0x000000014d157824 */ /* 0x000fe200078e029c */
[----:B--2---:R-:W-:Y:S02]  /*a8c0*/  SEL R0, RZ, 0x1, P0 ;  /* 0x00000001ff007807 */ /* 0x004fe40000000000 */
[----:B------:R-:W-:Y:S02]  /*a8d0*/  SEL R3, RZ, 0x1, P1 ;  /* 0x00000001ff037807 */ /* 0x000fe40000800000 */
[----:B------:R-:W-:Y:S02]  /*a8e0*/  LOP3.LUT R165, R165, R0, RZ, 0x3c, !PT ;  /* 0x00000000a5a57212 */ /* 0x000fe400078e3cff */
[----:B------:R-:W-:Y:S02]  /*a8f0*/  LOP3.LUT R166, R166, R3, RZ, 0x3c, !PT ;  /* 0x00000003a6a67212 */ /* 0x000fe400078e3cff */
[----:B------:R-:W-:Y:S02]  /*a900*/  @P2 R2UR UR36, R164 ;  /* 0x00000000a42422ca */ /* 0x000fe400000e0000 */
[----:B------:R-:W-:Y:S02]  /*a910*/  SEL R173, R173, RZ, P0 ;  /* 0x000000ffadad7207 */ /* 0x000fe40000000000 */
[----:B------:R-:W-:Y:S01]  /*a920*/  SEL R76, R76, RZ, P1 ;  /* 0x000000ff4c4c7207 */ /* 0x000fe20000800000 */
[----:B------:R-:W-:Y:S10]  /*a930*/  @P2 BRA `(.L_x_123) ;  /* 0xffffffa000242947 */ /* 0x000ff4000383ffff */
[----:B------:R-:W-:-:S09]  /*a940*/  UISETP.NE.AND UP0, UPT, UR50, URZ, UPT ;  /* 0x000000ff3200728c */ /* 0x000fd2000bf05270 */
[----:B------:R-:W-:Y:S05]  /*a950*/  BRA.U !UP0, `(.L_x_124) ;  /* 0x0000000108487547 */ /* 0x000fea000b800000 */
[----:B------:R-:W2:Y:S02]  /*a960*/  LDCU.64 UR4, c[0x0][0x890] ;  /* 0x00011200ff0477ac */ /* 0x000ea40008000a00 */
[----:B--2---:R-:W-:-:S04]  /*a970*/  UISETP.NE.U32.AND UP0, UPT, UR4, URZ, UPT ;  /* 0x000000ff0400728c */ /* 0x004fc8000bf05070 */
[----:B------:R-:W-:-:S09]  /*a980*/  UISETP.NE.AND.EX UP0, UPT, UR5, URZ, UPT, UP0 ;  /* 0x000000ff0500728c */ /* 0x000fd2000bf05300 */
[----:B------:R-:W-:Y:S05]  /*a990*/  BRA.U UP0, `(.L_x_125) ;  /* 0x00000001000c7547 */ /* 0x000fea000b800000 */
[----:B------:R-:W-:-:S13]  /*a9a0*/  FSETP.NEU.AND P0, PT, R81, RZ, PT ;  /* 0x000000ff5100720b */ /* 0x000fda0003f0d000 */
[----:B------:R-:W-:Y:S05]  /*a9b0*/  @!P0 EXIT ;  /* 0x000000000000894d */ /* 0x000fea0003800000 */
[----:B------:R-:W-:Y:S05]  /*a9c0*/  BRA `(.L_x_124) ;  /* 0x00000000002c7947 */ /* 0x000fea0003800000 */
.L_x_125:
[----:B------:R-:W-:Y:S01]  /*a9d0*/  ISETP.NE.AND P0, PT, R172, RZ, PT ;  /* 0x000000ffac00720c */ /* 0x000fe20003f05270 */
[----:B------:R-:W-:-:S12]  /*a9e0*/  BSSY.RECONVERGENT B0, `(.L_x_124) ;  /* 0x0000009000007945 */ /* 0x000fd80003800200 */
[----:B------:R-:W-:Y:S05]  /*a9f0*/  @P0 BRA `(.L_x_126) ;  /* 0x0000000000140947 */ /* 0x000fea0003800000 */
[----:B------:R-:W2:Y:S02]  /*aa00*/  LDCU.64 UR4, c[0x0][0x888] ;  /* 0x00011100ff0477ac */ /* 0x000ea40008000a00 */
[----:B--2---:R-:W-:-:S04]  /*aa10*/  ISETP.NE.U32.AND P0, PT, RZ, UR4, PT ;  /* 0x00000004ff007c0c */ /* 0x004fc8000bf05070 */
[----:B------:R-:W-:-:S13]  /*aa20*/  ISETP.NE.AND.EX P0, PT, RZ, UR5, PT, P0 ;  /* 0x00000005ff007c0c */ /* 0x000fda000bf05300 */
[----:B------:R-:W-:Y:S05]  /*aa30*/  @!P0 EXIT ;  /* 0x000000000000894d */ /* 0x000fea0003800000 */
[----:B------:R-:W-:Y:S05]  /*aa40*/  BRA `(.L_x_127) ;  /* 0x0000000000087947 */ /* 0x000fea0003800000 */
.L_x_126:
[----:B------:R-:W-:-:S13]  /*aa50*/  FSETP.NEU.AND P0, PT, R81, RZ, PT ;  /* 0x000000ff5100720b */ /* 0x000fda0003f0d000 */
[----:B------:R-:W-:Y:S05]  /*aa60*/  @!P0 EXIT ;  /* 0x000000000000894d */ /* 0x000fea0003800000 */
.L_x_127:
[----:B------:R-:W-:Y:S05]  /*aa70*/  BSYNC.RECONVERGENT B0 ;  /* 0x0000000000007941 */ /* 0x000fea0003800200 */
.L_x_124:
[----:B------:R-:W-:Y:S01]  /*aa80*/  ULEA UR4, UR51, UR48, 0x3 ;  /* 0x0000003033047291 */ /* 0x000fe2000f8e18ff */
[----:B------:R-:W-:-:S04]  /*aa90*/  DEPBAR.LE SB0, 0x0 ;  /* 0x000080000000791a */ /* 0x000fc80000000000 */
[----:B------:R-:W-:-:S04]  /*aaa0*/  UIADD3 UR4, UPT, UPT, UR4, 0x50, URZ ;  /* 0x0000005004047890 */ /* 0x000fc8000fffe0ff */
[----:B------:R-:W-:-:S09]  /*aab0*/  UPRMT UR4, UR37, 0x654, UR4 ;  /* 0x0000065425047896 */ /* 0x000fd20008000004 */
[----:B------:R-:W-:Y:S01]  /*aac0*/  SYNCS.ARRIVE.TRANS64.RED.A1T0 RZ, [UR4], RZ ;  /* 0x000000ffffff79a7 */ /* 0x000fe20008100404 */
[----:B------:R-:W-:Y:S05]  /*aad0*/  EXIT ;  /* 0x000000000000794d */ /* 0x000fea0003800000 */
.L_x_19:
[----:B--2---:R2:W1:Y:S02]  /*aae0*/  SYNCS.PHASECHK.TRANS64.TRYWAIT P0, [R3+URZ+0xd0], R2 ;  /* 0x0000d002030075a7 */ /* 0x00446400080011ff */
[----:B-1----:R-:W-:Y:S05]  /*aaf0*/  @!P0 NANOSLEEP.SYNCS 0x989680 ;  /* 0x009896800000895d */ /* 0x002fea0003900000 */
[----:B------:R-:W1:Y:S02]  /*ab00*/  @!P0 SYNCS.PHASECHK.TRANS64 P0, [R3+URZ+0xd0], R2 ;  /* 0x0000d002030085a7 */ /* 0x000e6400080010ff */
[----:B-1----:R-:W-:Y:S05]  /*ab10*/  @!P0 BRA `(.L_x_19) ;  /* 0xfffffffc00f08947 */ /* 0x002fea000383ffff */
[----:B------:R-:W-:Y:S05]  /*ab20*/  BRA `(.L_x_128) ;  /* 0xffffff6800987947 */ /* 0x000fea000383ffff */
.L_x_22:
[----:B-1----:R-:W-:-:S07]  /*ab30*/  MOV R2, UR33 ;  /* 0x0000002100027c02 */ /* 0x002fce0008000f00 */
.L_x_129:
[----:B-1----:R1:W2:Y:S02]  /*ab40*/  SYNCS.PHASECHK.TRANS64.TRYWAIT P0, [R2+URZ+0x18], R5 ;  /* 0x00001805020075a7 */ /* 0x0022a400080011ff */
[----:B--2---:R-:W-:Y:S05]  /*ab50*/  @!P0 NANOSLEEP.SYNCS 0x989680 ;  /* 0x009896800000895d */ /* 0x004fea0003900000 */
[----:B------:R-:W2:Y:S02]  /*ab60*/  @!P0 SYNCS.PHASECHK.TRANS64 P0, [R2+URZ+0x18], R5 ;  /* 0x00001805020085a7 */ /* 0x000ea400080010ff */
[----:B--2---:R-:W-:Y:S05]  /*ab70*/  @!P0 BRA `(.L_x_129) ;  /* 0xfffffffc00f08947 */ /* 0x004fea000383ffff */
[----:B------:R-:W-:Y:S05]  /*ab80*/  BRA `(.L_x_21) ;  /* 0xffffff6800e87947 */ /* 0x000fea000383ffff */
.L_x_28:
[----:B-1----:R-:W-:-:S07]  /*ab90*/  MOV R2, UR17 ;  /* 0x0000001100027c02 */ /* 0x002fce0008000f00 */
.L_x_130:
[----:B-1----:R1:W2:Y:S02]  /*aba0*/  SYNCS.PHASECHK.TRANS64.TRYWAIT P0, [R2+URZ+0x18], R5 ;  /* 0x00001805020075a7 */ /* 0x0022a400080011ff */
[----:B--2---:R-:W-:Y:S05]  /*abb0*/  @!P0 NANOSLEEP.SYNCS 0x989680 ;  /* 0x009896800000895d */ /* 0x004fea0003900000 */
[----:B------:R-:W2:Y:S02]  /*abc0*/  @!P0 SYNCS.PHASECHK.TRANS64 P0, [R2+URZ+0x18], R5 ;  /* 0x00001805020085a7 */ /* 0x000ea400080010ff */
[----:B--2---:R-:W-:Y:S05]  /*abd0*/  @!P0 BRA `(.L_x_130) ;  /* 0xfffffffc00f08947 */ /* 0x004fea000383ffff */
[----:B------:R-:W-:Y:S05]  /*abe0*/  BRA `(.L_x_27) ;  /* 0xffffff6c00907947 */ /* 0x000fea000383ffff */
.L_x_32:
[----:B-1----:R1:W2:Y:S02]  /*abf0*/  SYNCS.PHASECHK.TRANS64.TRYWAIT P0, [R2+URZ+0x80], R3 ;  /* 0x00008003020075a7 */ /* 0x0022a400080011ff */
[----:B--2---:R-:W-:Y:S05]  /*ac00*/  @!P0 NANOSLEEP.SYNCS 0x989680 ;  /* 0x009896800000895d */ /* 0x004fea0003900000 */
[----:B------:R-:W2:Y:S02]  /*ac10*/  @!P0 SYNCS.PHASECHK.TRANS64 P0, [R2+URZ+0x80], R3 ;  /* 0x00008003020085a7 */ /* 0x000ea400080010ff */
[----:B--2---:R-:W-:Y:S05]  /*ac20*/  @!P0 BRA `(.L_x_32) ;  /* 0xfffffffc00f08947 */ /* 0x004fea000383ffff */
[----:B------:R-:W-:Y:S05]  /*ac30*/  BRA `(.L_x_131) ;  /* 0xffffff7000207947 */ /* 0x000fea000383ffff */
.L_x_36:
[----:B----4-:R-:W-:-:S07]  /*ac40*/  MOV R0, UR5 ;  /* 0x0000000500007c02 */ /* 0x010fce0008000f00 */
.L_x_132:
[----:B-1----:R1:W2:Y:S02]  /*ac50*/  SYNCS.PHASECHK.TRANS64.TRYWAIT P0, [R0+URZ], R3 ;  /* 0x00000003000075a7 */ /* 0x0022a400080011ff */
[----:B--2---:R-:W-:Y:S05]  /*ac60*/  @!P0 NANOSLEEP.SYNCS 0x989680 ;  /* 0x009896800000895d */ /* 0x004fea0003900000 */
[----:B------:R-:W2:Y:S02]  /*ac70*/  @!P0 SYNCS.PHASECHK.TRANS64 P0, [R0+URZ], R3 ;  /* 0x00000003000085a7 */ /* 0x000ea400080010ff */
[----:B--2---:R-:W-:Y:S05]  /*ac80*/  @!P0 BRA `(.L_x_132) ;  /* 0xfffffffc00f08947 */ /* 0x004fea000383ffff */
[----:B------:R-:W-:Y:S05]  /*ac90*/  BRA `(.L_x_133) ;  /* 0xffffff7400907947 */ /* 0x000fea000383ffff */
.L_x_37:
[----:B----4-:R-:W-:-:S07]  /*aca0*/  MOV R0, UR5 ;  /* 0x0000000500007c02 */ /* 0x010fce0008000f00 */
.L_x_134:
[----:B-1----:R1:W2:Y:S02]  /*acb0*/  SYNCS.PHASECHK.TRANS64.TRYWAIT P0, [R0+URZ], R3 ;  /* 0x00000003000075a7 */ /* 0x0022a400080011ff */
[----:B--2---:R-:W-:Y:S05]  /*acc0*/  @!P0 NANOSLEEP.SYNCS 0x989680 ;  /* 0x009896800000895d */ /* 0x004fea0003900000 */
[----:B------:R-:W2:Y:S02]  /*acd0*/  @!P0 SYNCS.PHASECHK.TRANS64 P0, [R0+URZ], R3 ;  /* 0x00000003000085a7 */ /* 0x000ea400080010ff */
[----:B--2---:R-:W-:Y:S05]  /*ace0*/  @!P0 BRA `(.L_x_134) ;  /* 0xfffffffc00f08947 */ /* 0x004fea000383ffff */
[----:B------:R-:W-:Y:S05]  /*acf0*/  BRA `(.L_x_135) ;  /* 0xffffff74009c7947 */ /* 0x000fea000383ffff */
.L_x_40:
[----:B-1----:R1:W2:Y:S02]  /*ad00*/  SYNCS.PHASECHK.TRANS64.TRYWAIT P0, [R0+URZ+0xc0], R5 ;  /* 0x0000c005000075a7 */ /* 0x0022a400080011ff */
[----:B--2---:R-:W-:Y:S05]  /*ad10*/  @!P0 NANOSLEEP.SYNCS 0x989680 ;  /* 0x009896800000895d */ /* 0x004fea0003900000 */
[----:B------:R-:W2:Y:S02]  /*ad20*/  @!P0 SYNCS.PHASECHK.TRANS64 P0, [R0+URZ+0xc0], R5 ;  /* 0x0000c005000085a7 */ /* 0x000ea400080010ff */
[----:B--2---:R-:W-:Y:S05]  /*ad30*/  @!P0 BRA `(.L_x_40) ;  /* 0xfffffffc00f08947 */ /* 0x004fea000383ffff */
[----:B------:R-:W-:Y:S05]  /*ad40*/  BRA `(.L_x_136) ;  /* 0xffffff7400f87947 */ /* 0x000fea000383ffff */
.L_x_41:
[----:B------:R-:W-:-:S07]  /*ad50*/  MOV R0, UR5 ;  /* 0x0000000500007c02 */ /* 0x000fce0008000f00 */
.L_x_137:
[----:B-1----:R1:W2:Y:S02]  /*ad60*/  SYNCS.PHASECHK.TRANS64.TRYWAIT P0, [R0+URZ+0x90], R5 ;  /* 0x00009005000075a7 */ /* 0x0022a400080011ff */
[----:B--2---:R-:W-:Y:S05]  /*ad70*/  @!P0 NANOSLEEP.SYNCS 0x989680 ;  /* 0x009896800000895d */ /* 0x004fea0003900000 */
[----:B------:R-:W2:Y:S02]  /*ad80*/  @!P0 SYNCS.PHASECHK.TRANS64 P0, [R0+URZ+0x90], R5 ;  /* 0x00009005000085a7 */ /* 0x000ea400080010ff */
[----:B--2---:R-:W-:Y:S05]  /*ad90*/  @!P0 BRA `(.L_x_137) ;  /* 0xfffffffc00f08947 */ /* 0x004fea000383ffff */
[----:B------:R-:W-:Y:S05]  /*ada0*/  BRA `(.L_x_138) ;  /* 0xffffff7800087947 */ /* 0x000fea000383ffff */
.L_x_42:
[----:B-1----:R1:W2:Y:S02]  /*adb0*/  SYNCS.PHASECHK.TRANS64.TRYWAIT P1, [R0+URZ+0x80], R5 ;  /* 0x00008005000075a7 */ /* 0x0022a400080211ff */
[----:B--2---:R-:W-:Y:S05]  /*adc0*/  @!P1 NANOSLEEP.SYNCS 0x989680 ;  /* 0x009896800000995d */ /* 0x004fea0003900000 */
[----:B------:R-:W2:Y:S02]  /*add0*/  @!P1 SYNCS.PHASECHK.TRANS64 P1, [R0+URZ+0x80], R5 ;  /* 0x00008005000095a7 */ /* 0x000ea400080210ff */
[----:B--2---:R-:W-:Y:S05]  /*ade0*/  @!P1 BRA `(.L_x_42) ;  /* 0xfffffffc00f09947 */ /* 0x004fea000383ffff */
[----:B------:R-:W-:Y:S05]  /*adf0*/  BRA `(.L_x_139) ;  /* 0xffffff7800387947 */ /* 0x000fea000383ffff */
.L_x_45:
[----:B------:R-:W-:-:S07]  /*ae00*/  MOV R0, UR5 ;  /* 0x0000000500007c02 */ /* 0x000fce0008000f00 */
.L_x_140:
[----:B-1----:R1:W2:Y:S02]  /*ae10*/  SYNCS.PHASECHK.TRANS64.TRYWAIT P0, [R0+URZ+0x90], R3 ;  /* 0x00009003000075a7 */ /* 0x0022a400080011ff */
[----:B--2---:R-:W-:Y:S05]  /*ae20*/  @!P0 NANOSLEEP.SYNCS 0x989680 ;  /* 0x009896800000895d */ /* 0x004fea0003900000 */
[----:B------:R-:W2:Y:S02]  /*ae30*/  @!P0 SYNCS.PHASECHK.TRANS64 P0, [R0+URZ+0x90], R3 ;  /* 0x00009003000085a7 */ /* 0x000ea400080010ff */
[----:B--2---:R-:W-:Y:S05]  /*ae40*/  @!P0 BRA `(.L_x_140) ;  /* 0xfffffffc00f08947 */ /* 0x004fea000383ffff */
[----:B------:R-:W-:Y:S05]  /*ae50*/  BRA `(.L_x_44) ;  /* 0xffffff78008c7947 */ /* 0x000fea000383ffff */
.L_x_52:
[----:B-1----:R1:W2:Y:S02]  /*ae60*/  SYNCS.PHASECHK.TRANS64.TRYWAIT P1, [R0+URZ+0x80], R5 ;  /* 0x00008005000075a7 */ /* 0x0022a400080211ff */
[----:B--2---:R-:W-:Y:S05]  /*ae70*/  @!P1 NANOSLEEP.SYNCS 0x989680 ;  /* 0x009896800000995d */ /* 0x004fea0003900000 */
[----:B------:R-:W2:Y:S02]  /*ae80*/  @!P1 SYNCS.PHASECHK.TRANS64 P1, [R0+URZ+0x80], R5 ;  /* 0x00008005000095a7 */ /* 0x000ea400080210ff */
[----:B--2---:R-:W-:Y:S05]  /*ae90*/  @!P1 BRA `(.L_x_52) ;  /* 0xfffffffc00f09947 */ /* 0x004fea000383ffff */
[----:B------:R-:W-:Y:S05]  /*aea0*/  BRA `(.L_x_141) ;  /* 0xffffff7c00ec7947 */ /* 0x000fea000383ffff */
.L_x_53:
[----:B------:R-:W-:-:S07]  /*aeb0*/  MOV R3, UR8 ;  /* 0x0000000800037c02 */ /* 0x000fce0008000f00 */
.L_x_142:
[----:B-1----:R1:W2:Y:S02]  /*aec0*/  SYNCS.PHASECHK.TRANS64.TRYWAIT P0, [R3+URZ+0xb0], R0 ;  /* 0x0000b000030075a7 */ /* 0x0022a400080011ff */
[----:B--2---:R-:W-:Y:S05]  /*aed0*/  @!P0 NANOSLEEP.SYNCS 0x989680 ;  /* 0x009896800000895d */ /* 0x004fea0003900000 */
[----:B------:R-:W2:Y:S02]  /*aee0*/  @!P0 SYNCS.PHASECHK.TRANS64 P0, [R3+URZ+0xb0], R0 ;  /* 0x0000b000030085a7 */ /* 0x000ea400080010ff */
[----:B--2---:R-:W-:Y:S05]  /*aef0*/  @!P0 BRA `(.L_x_142) ;  /* 0xfffffffc00f08947 */ /* 0x004fea000383ffff */
[----:B------:R-:W-:Y:S05]  /*af00*/  BRA `(.L_x_143) ;  /* 0xffffff8000247947 */ /* 0x000fea000383ffff */
.L_x_56:
[----:B------:R-:W-:Y:S07]  /*af10*/  MOV R0, UR7 ;  /* 0x0000000700007c02 */ /* 0x000fee0008000f00 */
.L_x_144:
[----:B-1----:R1:W2:Y:S02]  /*af20*/  SYNCS.PHASECHK.TRANS64.TRYWAIT P0, [R0+URZ], R3 ;  /* 0x00000003000075a7 */ /* 0x0022a400080011ff */
[----:B--2---:R-:W-:Y:S05]  /*af30*/  @!P0 NANOSLEEP.SYNCS 0x989680 ;  /* 0x009896800000895d */ /* 0x004fea0003900000 */
[----:B------:R-:W2:Y:S02]  /*af40*/  @!P0 SYNCS.PHASECHK.TRANS64 P0, [R0+URZ], R3 ;  /* 0x00000003000085a7 */ /* 0x000ea400080010ff */
[----:B--2---:R-:W-:Y:S05]  /*af50*/  @!P0 BRA `(.L_x_144) ;  /* 0xfffffffc00f08947 */ /* 0x004fea000383ffff */
[----:B------:R-:W-:Y:S05]  /*af60*/  BRA `(.L_x_55) ;  /* 0xffffff8000407947 */ /* 0x000fea000383ffff */
.L_x_59:
[----:B------:R-:W-:-:S07]  /*af70*/  MOV R0, UR5 ;  /* 0x0000000500007c02 */ /* 0x000fce0008000f00 */
.L_x_145:
[----:B--2---:R2:W3:Y:S02]  /*af80*/  SYNCS.PHASECHK.TRANS64.TRYWAIT P0, [R0+URZ], R3 ;  /* 0x00000003000075a7 */ /* 0x0044e400080011ff */
[----:B---3--:R-:W-:Y:S05]  /*af90*/  @!P0 NANOSLEEP.SYNCS 0x989680 ;  /* 0x009896800000895d */ /* 0x008fea0003900000 */
[----:B------:R-:W3:Y:S02]  /*afa0*/  @!P0 SYNCS.PHASECHK.TRANS64 P0, [R0+URZ], R3 ;  /* 0x00000003000085a7 */ /* 0x000ee400080010ff */
[----:B---3--:R-:W-:Y:S05]  /*afb0*/  @!P0 BRA `(.L_x_145) ;  /* 0xfffffffc00f08947 */ /* 0x008fea000383ffff */
[----:B------:R-:W-:Y:S05]  /*afc0*/  BRA `(.L_x_146) ;  /* 0xffffff8000f47947 */ /* 0x000fea000383ffff */
.L_x_60:
[----:B------:R-:W-:-:S07]  /*afd0*/  MOV R0, UR7 ;  /* 0x0000000700007c02 */ /* 0x000fce0008000f00 */
.L_x_147:
[----:B--2---:R2:W3:Y:S02]  /*afe0*/  SYNCS.PHASECHK.TRANS64.TRYWAIT P0, [R0+URZ], R3 ;  /* 0x00000003000075a7 */ /* 0x0044e400080011ff */
[----:B---3--:R-:W-:Y:S05]  /*aff0*/  @!P0 NANOSLEEP.SYNCS 0x989680 ;  /* 0x009896800000895d */ /* 0x008fea0003900000 */
[----:B------:R-:W3:Y:S02]  /*b000*/  @!P0 SYNCS.PHASECHK.TRANS64 P0, [R0+URZ], R3 ;  /* 0x00000003000085a7 */ /* 0x000ee400080010ff */
[----:B---3--:R-:W-:Y:S05]  /*b010*/  @!P0 BRA `(.L_x_147) ;  /* 0xfffffffc00f08947 */ /* 0x008fea000383ffff */
[----:B------:R-:W-:Y:S05]  /*b020*/  BRA `(.L_x_148) ;  /* 0xffffff8400007947 */ /* 0x000fea000383ffff */
.L_x_65:
[----:B--2---:R2:W3:Y:S02]  /*b030*/  SYNCS.PHASECHK.TRANS64.TRYWAIT P0, [R0+URZ+0x80], R3 ;  /* 0x00008003000075a7 */ /* 0x0044e400080011ff */
[----:B---3--:R-:W-:Y:S05]  /*b040*/  @!P0 NANOSLEEP.SYNCS 0x989680 ;  /* 0x009896800000895d */ /* 0x008fea0003900000 */
[----:B------:R-:W3:Y:S02]  /*b050*/  @!P0 SYNCS.PHASECHK.TRANS64 P0, [R0+URZ+0x80], R3 ;  /* 0x00008003000085a7 */ /* 0x000ee400080010ff */
[----:B---3--:R-:W-:Y:S05]  /*b060*/  @!P0 BRA `(.L_x_65) ;  /* 0xfffffffc00f08947 */ /* 0x008fea000383ffff */
[----:B------:R-:W-:Y:S05]  /*b070*/  BRA `(.L_x_149) ;  /* 0xffffff88000c7947 */ /* 0x000fea000383ffff */
.L_x_68:
[----:B------:R-:W-:Y:S07]  /*b080*/  MOV R0, UR7 ;  /* 0x0000000700007c02 */ /* 0x000fee0008000f00 */
.L_x_150:
[----:B--2---:R2:W3:Y:S02]  /*b090*/  SYNCS.PHASECHK.TRANS64.TRYWAIT P0, [R0+URZ+0x78], R3 ;  /* 0x00007803000075a7 */ /* 0x0044e400080011ff */
[----:B---3--:R-:W-:Y:S05]  /*b0a0*/  @!P0 NANOSLEEP.SYNCS 0x989680 ;  /* 0x009896800000895d */ /* 0x008fea0003900000 */
[----:B------:R-:W3:Y:S02]  /*b0b0*/  @!P0 SYNCS.PHASECHK.TRANS64 P0, [R0+URZ+0x78], R3 ;  /* 0x00007803000085a7 */ /* 0x000ee400080010ff */
[----:B---3--:R-:W-:Y:S05]  /*b0c0*/  @!P0 BRA `(.L_x_150) ;  /* 0xfffffffc00f08947 */ /* 0x008fea000383ffff */
[----:B------:R-:W-:Y:S05]  /*b0d0*/  BRA `(.L_x_67) ;  /* 0xffffff8800ec7947 */ /* 0x000fea000383ffff */
.L_x_71:
[----:B------:R-:W-:Y:S07]  /*b0e0*/  MOV R3, UR7 ;  /* 0x0000000700037c02 */ /* 0x000fee0008000f00 */
.L_x_151:
[----:B-1----:R1:W2:Y:S02]  /*b0f0*/  SYNCS.PHASECHK.TRANS64.TRYWAIT P0, [R3+URZ+0x50], R12 ;  /* 0x0000500c030075a7 */ /* 0x0022a400080011ff */
[----:B--2---:R-:W-:Y:S05]  /*b100*/  @!P0 NANOSLEEP.SYNCS 0x989680 ;  /* 0x009896800000895d */ /* 0x004fea0003900000 */
[----:B------:R-:W2:Y:S02]  /*b110*/  @!P0 SYNCS.PHASECHK.TRANS64 P0, [R3+URZ+0x50], R12 ;  /* 0x0000500c030085a7 */ /* 0x000ea400080010ff */
[----:B--2---:R-:W-:Y:S05]  /*b120*/  @!P0 BRA `(.L_x_151) ;  /* 0xfffffffc00f08947 */ /* 0x004fea000383ffff */
[----:B------:R-:W-:Y:S05]  /*b130*/  BRA `(.L_x_152) ;  /* 0xffffff8c00647947 */ /* 0x000fea000383ffff */
.L_x_72:
[----:B-1----:R-:W-:Y:S07]  /*b140*/  MOV R3, UR7 ;  /* 0x0000000700037c02 */ /* 0x002fee0008000f00 */
.L_x_153:
[----:B-1----:R1:W2:Y:S02]  /*b150*/  SYNCS.PHASECHK.TRANS64.TRYWAIT P0, [R3+URZ+0x58], R12 ;  /* 0x0000580c030075a7 */ /* 0x0022a400080011ff */
[----:B--2---:R-:W-:Y:S05]  /*b160*/  @!P0 NANOSLEEP.SYNCS 0x989680 ;  /* 0x009896800000895d */ /* 0x004fea0003900000 */
[----:B------:R-:W2:Y:S02]  /*b170*/  @!P0 SYNCS.PHASECHK.TRANS64 P0, [R3+URZ+0x58], R12 ;  /* 0x0000580c030085a7 */ /* 0x000ea400080010ff */
[----:B--2---:R-:W-:Y:S05]  /*b180*/  @!P0 BRA `(.L_x_153) ;  /* 0xfffffffc00f08947 */ /* 0x004fea000383ffff */
[----:B------:R-:W-:Y:S05]  /*b190*/  BRA `(.L_x_154) ;  /* 0xffffff8c00a07947 */ /* 0x000fea000383ffff */
.L_x_73:
[----:B-1----:R-:W-:Y:S07]  /*b1a0*/  MOV R3, UR7 ;  /* 0x0000000700037c02 */ /* 0x002fee0008000f00 */
.L_x_155:
[----:B-1----:R1:W2:Y:S02]  /*b1b0*/  SYNCS.PHASECHK.TRANS64.TRYWAIT P0, [R3+URZ+0x60], R12 ;  /* 0x0000600c030075a7 */ /* 0x0022a400080011ff */
[----:B--2---:R-:W-:Y:S05]  /*b1c0*/  @!P0 NANOSLEEP.SYNCS 0x989680 ;  /* 0x009896800000895d */ /* 0x004fea0003900000 */
[----:B------:R-:W2:Y:S02]  /*b1d0*/  @!P0 SYNCS.PHASECHK.TRANS64 P0, [R3+URZ+0x60], R12 ;  /* 0x0000600c030085a7 */ /* 0x000ea400080010ff */
[----:B--2---:R-:W-:Y:S05]  /*b1e0*/  @!P0 BRA `(.L_x_155) ;  /* 0xfffffffc00f08947 */ /* 0x004fea000383ffff */
[----:B------:R-:W-:Y:S05]  /*b1f0*/  BRA `(.L_x_156) ;  /* 0xffffff8c00e87947 */ /* 0x000fea000383ffff */
.L_x_74:
[----:B------:R-:W-:Y:S07]  /*b200*/  MOV R3, UR7 ;  /* 0x0000000700037c02 */ /* 0x000fee0008000f00 */
.L_x_157:
[----:B-1----:R1:W2:Y:S02]  /*b210*/  SYNCS.PHASECHK.TRANS64.TRYWAIT P0, [R3+URZ+0x68], R12 ;  /* 0x0000680c030075a7 */ /* 0x0022a400080011ff */
[----:B--2---:R-:W-:Y:S05]  /*b220*/  @!P0 NANOSLEEP.SYNCS 0x989680 ;  /* 0x009896800000895d */ /* 0x004fea0003900000 */
[----:B------:R-:W2:Y:S02]  /*b230*/  @!P0 SYNCS.PHASECHK.TRANS64 P0, [R3+URZ+0x68], R12 ;  /* 0x0000680c030085a7 */ /* 0x000ea400080010ff */
[----:B--2---:R-:W-:Y:S05]  /*b240*/  @!P0 BRA `(.L_x_157) ;  /* 0xfffffffc00f08947 */ /* 0x004fea000383ffff */
[----:B------:R-:W-:Y:S05]  /*b250*/  BRA `(.L_x_158) ;  /* 0xffffff9000707947 */ /* 0x000fea000383ffff */
.L_x_76:
[----:B------:R-:W-:-:S07]  /*b260*/  MOV R0, UR7 ;  /* 0x0000000700007c02 */ /* 0x000fce0008000f00 */
.L_x_159:
[----:B-1----:R1:W3:Y:S02]  /*b270*/  SYNCS.PHASECHK.TRANS64.TRYWAIT P0, [R0+URZ+0x50], R3 ;  /* 0x00005003000075a7 */ /* 0x0022e400080011ff */
[----:B---3--:R-:W-:Y:S05]  /*b280*/  @!P0 NANOSLEEP.SYNCS 0x989680 ;  /* 0x009896800000895d */ /* 0x008fea0003900000 */
[----:B------:R-:W3:Y:S02]  /*b290*/  @!P0 SYNCS.PHASECHK.TRANS64 P0, [R0+URZ+0x50], R3 ;  /* 0x00005003000085a7 */ /* 0x000ee400080010ff */
[----:B---3--:R-:W-:Y:S05]  /*b2a0*/  @!P0 BRA `(.L_x_159) ;  /* 0xfffffffc00f08947 */ /* 0x008fea000383ffff */
[----:B------:R-:W-:Y:S05]  /*b2b0*/  BRA `(.L_x_160) ;  /* 0xffffff9000e07947 */ /* 0x000fea000383ffff */
.L_x_77:
[----:B-1----:R-:W-:-:S07]  /*b2c0*/  MOV R0, UR7 ;  /* 0x0000000700007c02 */ /* 0x002fce0008000f00 */
.L_x_161:
[----:B-1----:R1:W3:Y:S02]  /*b2d0*/  SYNCS.PHASECHK.TRANS64.TRYWAIT P0, [R0+URZ+0x58], R3 ;  /* 0x00005803000075a7 */ /* 0x0022e400080011ff */
[----:B---3--:R-:W-:Y:S05]  /*b2e0*/  @!P0 NANOSLEEP.SYNCS 0x989680 ;  /* 0x009896800000895d */ /* 0x008fea0003900000 */
[----:B------:R-:W3:Y:S02]  /*b2f0*/  @!P0 SYNCS.PHASECHK.TRANS64 P0, [R0+URZ+0x58], R3 ;  /* 0x00005803000085a7 */ /* 0x000ee400080010ff */
[----:B---3--:R-:W-:Y:S05]  /*b300*/  @!P0 BRA `(.L_x_161) ;  /* 0xfffffffc00f08947 */ /* 0x008fea000383ffff */
[----:B------:R-:W-:Y:S05]  /*b310*/  BRA `(.L_x_162) ;  /* 0xffffff9000d07947 */ /* 0x000fea000383ffff */
.L_x_78:
[----:B-1----:R-:W-:-:S07]  /*b320*/  MOV R0, UR7 ;  /* 0x0000000700007c02 */ /* 0x002fce0008000f00 */
.L_x_163:
[----:B-1----:R1:W3:Y:S02]  /*b330*/  SYNCS.PHASECHK.TRANS64.TRYWAIT P0, [R0+URZ+0x60], R3 ;  /* 0x00006003000075a7 */ /* 0x0022e400080011ff */
[----:B---3--:R-:W-:Y:S05]  /*b340*/  @!P0 NANOSLEEP.SYNCS 0x989680 ;  /* 0x009896800000895d */ /* 0x008fea0003900000 */
[----:B------:R-:W3:Y:S02]  /*b350*/  @!P0 SYNCS.PHASECHK.TRANS64 P0, [R0+URZ+0x60], R3 ;  /* 0x00006003000085a7 */ /* 0x000ee400080010ff */
[----:B---3--:R-:W-:Y:S05]  /*b360*/  @!P0 BRA `(.L_x_163) ;  /* 0xfffffffc00f08947 */ /* 0x008fea000383ffff */
[----:B------:R-:W-:Y:S05]  /*b370*/  BRA `(.L_x_164) ;  /* 0xffffff9000c07947 */ /* 0x000fea000383ffff */
.L_x_80:
[----:B--2---:R2:W4:Y:S02]  /*b380*/  SYNCS.PHASECHK.TRANS64.TRYWAIT P0, [R0+URZ+0x80], R3 ;  /* 0x00008003000075a7 */ /* 0x00452400080011ff */
[----:B----4-:R-:W-:Y:S05]  /*b390*/  @!P0 NANOSLEEP.SYNCS 0x989680 ;  /* 0x009896800000895d */ /* 0x010fea0003900000 */
[----:B------:R-:W4:Y:S02]  /*b3a0*/  @!P0 SYNCS.PHASECHK.TRANS64 P0, [R0+URZ+0x80], R3 ;  /* 0x00008003000085a7 */ /* 0x000f2400080010ff */
[----:B----4-:R-:W-:Y:S05]  /*b3b0*/  @!P0 BRA `(.L_x_80) ;  /* 0xfffffffc00f08947 */ /* 0x010fea000383ffff */
[----:B------:R-:W-:Y:S05]  /*b3c0*/  BRA `(.L_x_165) ;  /* 0xffffff9400947947 */ /* 0x000fea000383ffff */
.L_x_91:
[----:B-1----:R-:W-:Y:S04]  /*b3d0*/  MOV R2, UR48 ;  /* 0x0000003000027c02 */ /* 0x002fe80008000f00 */
[----:B------:R1:W3:Y:S03]  /*b3e0*/  SYNCS.PHASECHK.TRANS64.TRYWAIT P1, [R2+URZ+0x30], R3 ;  /* 0x00003003020075a7 */ /* 0x0002e600080211ff */
[----:B---3--:R-:W-:Y:S05]  /*b3f0*/  @!P1 NANOSLEEP.SYNCS 0x989680 ;  /* 0x009896800000995d */ /* 0x008fea0003900000 */
[----:B------:R-:W3:Y:S02]  /*b400*/  @!P1 SYNCS.PHASECHK.TRANS64 P1, [R2+URZ+0x30], R3 ;  /* 0x00003003020095a7 */ /* 0x000ee400080210ff */
[----:B---3--:R-:W-:Y:S05]  /*b410*/  @!P1 BRA `(.L_x_91) ;  /* 0xfffffffc00ec9947 */ /* 0x008fea000383ffff */
[----:B------:R-:W-:Y:S05]  /*b420*/  BRA `(.L_x_90) ;  /* 0xffffffa400147947 */ /* 0x000fea000383ffff */
.L_x_93:
[----:B-1----:R1:W4:Y:S02]  /*b430*/  SYNCS.PHASECHK.TRANS64.TRYWAIT P0, [R87+URZ+0xa0], R0 ;  /* 0x0000a000570075a7 */ /* 0x00232400080011ff */
[----:B----4-:R-:W-:Y:S05]  /*b440*/  @!P0 NANOSLEEP.SYNCS 0x989680 ;  /* 0x009896800000895d */ /* 0x010fea0003900000 */
[----:B------:R-:W4:Y:S02]  /*b450*/  @!P0 SYNCS.PHASECHK.TRANS64 P0, [R87+URZ+0xa0], R0 ;  /* 0x0000a000570085a7 */ /* 0x000f2400080010ff */
[----:B----4-:R-:W-:Y:S05]  /*b460*/  @!P0 BRA `(.L_x_93) ;  /* 0xfffffffc00f08947 */ /* 0x010fea000383ffff */
[----:B------:R-:W-:Y:S05]  /*b470*/  BRA `(.L_x_92) ;  /* 0xffffffa4004c7947 */ /* 0x000fea000383ffff */
.L_x_102:
[----:B--2---:R2:W4:Y:S02]  /*b480*/  SYNCS.PHASECHK.TRANS64.TRYWAIT P0, [R3+URZ+0x30], R0 ;  /* 0x00003000030075a7 */ /* 0x00452400080011ff */
[----:B----4-:R-:W-:Y:S05]  /*b490*/  @!P0 NANOSLEEP.SYNCS 0x989680 ;  /* 0x009896800000895d */ /* 0x010fea0003900000 */
[----:B------:R-:W4:Y:S02]  /*b4a0*/  @!P0 SYNCS.PHASECHK.TRANS64 P0, [R3+URZ+0x30], R0 ;  /* 0x00003000030085a7 */ /* 0x000f2400080010ff */
[----:B----4-:R-:W-:Y:S05]  /*b4b0*/  @!P0 BRA `(.L_x_102) ;  /* 0xfffffffc00f08947 */ /* 0x010fea000383ffff */
[----:B------:R-:W-:Y:S05]  /*b4c0*/  BRA `(.L_x_101) ;  /* 0xffffffb400f87947 */ /* 0x000fea000383ffff */
.L_x_110:
[----:B-1----:R1:W4:Y:S02]  /*b4d0*/  SYNCS.PHASECHK.TRANS64.TRYWAIT P0, [R0+URZ+0x30], R7 ;  /* 0x00003007000075a7 */ /* 0x00232400080011ff */
[----:B----4-:R-:W-:Y:S05]  /*b4e0*/  @!P0 NANOSLEEP.SYNCS 0x989680 ;  /* 0x009896800000895d */ /* 0x010fea0003900000 */
[----:B------:R-:W4:Y:S02]  /*b4f0*/  @!P0 SYNCS.PHASECHK.TRANS64 P0, [R0+URZ+0x30], R7 ;  /* 0x00003007000085a7 */ /* 0x000f2400080010ff */
[----:B----4-:R-:W-:Y:S05]  /*b500*/  @!P0 BRA `(.L_x_110) ;  /* 0xfffffffc00f08947 */ /* 0x010fea000383ffff */
[----:B------:R-:W-:Y:S05]  /*b510*/  BRA `(.L_x_109) ;  /* 0xffffffc800ec7947 */ /* 0x000fea000383ffff */
.L_x_118:
[----:B-1----:R1:W2:Y:S02]  /*b520*/  SYNCS.PHASECHK.TRANS64.TRYWAIT P0, [R3+URZ+0x30], R0 ;  /* 0x00003000030075a7 */ /* 0x0022a400080011ff */
[----:B--2---:R-:W-:Y:S05]  /*b530*/  @!P0 NANOSLEEP.SYNCS 0x989680 ;  /* 0x009896800000895d */ /* 0x004fea0003900000 */
[----:B------:R-:W2:Y:S02]  /*b540*/  @!P0 SYNCS.PHASECHK.TRANS64 P0, [R3+URZ+0x30], R0 ;  /* 0x00003000030085a7 */ /* 0x000ea400080010ff */
[----:B--2---:R-:W-:Y:S05]  /*b550*/  @!P0 BRA `(.L_x_118) ;  /* 0xfffffffc00f08947 */ /* 0x004fea000383ffff */
[----:B------:R-:W-:Y:S05]  /*b560*/  BRA `(.L_x_117) ;  /* 0xffffffdc00e07947 */ /* 0x000fea000383ffff */
        .weak           $__internal_0_$__cuda_sm10x_tcgen05_guardrail_trap_col_being_dealloced_not_returned_by_alloc
        .type           $__internal_0_$__cuda_sm10x_tcgen05_guardrail_trap_col_being_dealloced_not_returned_by_alloc,@function
        .size           $__internal_0_$__cuda_sm10x_tcgen05_guardrail_trap_col_being_dealloced_not_returned_by_alloc,($__internal_1_$__cuda_sm10x_tcgen05_guardrail_trap_phase_invalid_during_alloc - $__internal_0_$__cuda_sm10x_tcgen05_guardrail_trap_col_being_dealloced_not_returned_by_alloc)
$__internal_0_$__cuda_sm10x_tcgen05_guardrail_trap_col_being_dealloced_not_returned_by_alloc:
[----:B------:R-:W-:Y:S05]  /*b570*/  BPT.TRAP 0x1 ;  /* 0x000000040000795c */ /* 0x000fea0000300000 */
[----:B------:R-:W-:-:S04]  /*b580*/  HFMA2 R3, -RZ, RZ, 0, 0 ;  /* 0x00000000ff037431 */ /* 0x000fc800000001ff */
[----:B------:R-:W-:Y:S05]  /*b590*/  RET.REL.NODEC R2 `(_ZN7cutlass13device_kernelINS_4gemm6kernel13GemmUniversalIN4cute5tupleIJiiiiEEENS1_10collective13CollectiveMmaINS1_35MainloopSm100TmaUmmaWarpSpecializedILi3ELi2ELi2ENS5_IJNS4_1CILi1EEESB_SB_EEEEENS5_IJNSA_ILi128EEENSA_ILi256EEENSA_ILi32EEEEEENS_10bfloat16_tENS5_IJlSB_lEEESI_SJ_NS4_8TiledMMAINS4_8MMA_AtomIJNS4_20SM100_MMA_F16BF16_SSISI_SI_fLi128ELi256ELNS4_4UMMA5MajorE0ELSO_0ELNSN_7ScaleInE0ELSP_0EEEEEENS4_6LayoutISC_NS5_IJNSA_ILi0EEEST_ST_EEEEENS5_IJNS4_10UnderscoreESW_SW_EEEEENS4_13SM90_TMA_LOADENS4_14ComposedLayoutINS4_7SwizzleILi2ELi4ELi3EEENS4_18smem_ptr_flag_bitsILi16EEENSS_INS5_IJNSA_ILi8EEESG_EEENS5_IJSG_SB_EEEEEEEvNS4_8identityESZ_S19_vS1A_EENS_8epilogue10collective18CollectiveEpilogueINS1C_23Sm100TmaWarpSpecializedILi4ELi2ELi64ELb1ELb0EEEJSH_NS5_IJNSS_ISE_SB_EENSS_INSA_ILi64EEESB_EEEEESI_SJ_SI_SJ_NS1C_6fusion15FusionCallbacksIS1G_NS1L_17LinearCombinationISI_fSI_fLNS_15FloatRoundStyleE2EEESH_S1K_JEEENS4_5SM1004TMEM4LOAD26SM100_TMEM_LOAD_32dp32b64xESZ_NS10_INS11_ILi3ELi4ELi3EEES14_NSS_INS5_IJS15_S1I_EEENS5_IJS1I_SB_EEEEEEENS4_39AutoVectorizingCopyWithAssumedAlignmentILi128EEENS4_14SM90_TMA_STOREES1Z_S21_S21_EEEvvEEEEvNT_6ParamsE) ;  /* 0xffffff4802987950 */ /* 0x000fea0003c3ffff */
        .weak           $__internal_1_$__cuda_sm10x_tcgen05_guardrail_trap_phase_invalid_during_alloc
        .type           $__internal_1_$__cuda_sm10x_tcgen05_guardrail_trap_phase_invalid_during_alloc,@function
        .size           $__internal_1_$__cuda_sm10x_tcgen05_guardrail_trap_phase_invalid_during_alloc,($__internal_2_$__cuda_sm10x_tcgen05_guardrail_trap_unallocated_columns_being_dealloced - $__internal_1_$__cuda_sm10x_tcgen05_guardrail_trap_phase_invalid_during_alloc)
$__internal_1_$__cuda_sm10x_tcgen05_guardrail_trap_phase_invalid_during_alloc:
[----:B------:R-:W-:Y:S05]  /*b5a0*/  BPT.TRAP 0x1 ;  /* 0x000000040000795c */ /* 0x000fea0000300000 */
[----:B------:R-:W-:-:S04]  /*b5b0*/  MOV R3, 0x0 ;  /* 0x0000000000037802 */ /* 0x000fc80000000f00 */
[----:B------:R-:W-:Y:S05]  /*b5c0*/  RET.REL.NODEC R2 `(_ZN7cutlass13device_kernelINS_4gemm6kernel13GemmUniversalIN4cute5tupleIJiiiiEEENS1_10collective13CollectiveMmaINS1_35MainloopSm100TmaUmmaWarpSpecializedILi3ELi2ELi2ENS5_IJNS4_1CILi1EEESB_SB_EEEEENS5_IJNSA_ILi128EEENSA_ILi256EEENSA_ILi32EEEEEENS_10bfloat16_tENS5_IJlSB_lEEESI_SJ_NS4_8TiledMMAINS4_8MMA_AtomIJNS4_20SM100_MMA_F16BF16_SSISI_SI_fLi128ELi256ELNS4_4UMMA5MajorE0ELSO_0ELNSN_7ScaleInE0ELSP_0EEEEEENS4_6LayoutISC_NS5_IJNSA_ILi0EEEST_ST_EEEEENS5_IJNS4_10UnderscoreESW_SW_EEEEENS4_13SM90_TMA_LOADENS4_14ComposedLayoutINS4_7SwizzleILi2ELi4ELi3EEENS4_18smem_ptr_flag_bitsILi16EEENSS_INS5_IJNSA_ILi8EEESG_EEENS5_IJSG_SB_EEEEEEEvNS4_8identityESZ_S19_vS1A_EENS_8epilogue10collective18CollectiveEpilogueINS1C_23Sm100TmaWarpSpecializedILi4ELi2ELi64ELb1ELb0EEEJSH_NS5_IJNSS_ISE_SB_EENSS_INSA_ILi64EEESB_EEEEESI_SJ_SI_SJ_NS1C_6fusion15FusionCallbacksIS1G_NS1L_17LinearCombinationISI_fSI_fLNS_15FloatRoundStyleE2EEESH_S1K_JEEENS4_5SM1004TMEM4LOAD26SM100_TMEM_LOAD_32dp32b64xESZ_NS10_INS11_ILi3ELi4ELi3EEES14_NSS_INS5_IJS15_S1I_EEENS5_IJS1I_SB_EEEEEEENS4_39AutoVectorizingCopyWithAssumedAlignmentILi128EEENS4_14SM90_TMA_STOREES1Z_S21_S21_EEEvvEEEEvNT_6ParamsE) ;  /* 0xffffff48028c7950 */ /* 0x000fea0003c3ffff */
        .weak           $__internal_2_$__cuda_sm10x_tcgen05_guardrail_trap_unallocated_columns_being_dealloced
        .type           $__internal_2_$__cuda_sm10x_tcgen05_guardrail_trap_unallocated_columns_being_dealloced,@function
        .size           $__internal_2_$__cuda_sm10x_tcgen05_guardrail_trap_unallocated_columns_being_dealloced,(.L_x_167 - $__internal_2_$__cuda_sm10x_tcgen05_guardrail_trap_unallocated_columns_being_dealloced)
$__internal_2_$__cuda_sm10x_tcgen05_guardrail_trap_unallocated_columns_being_dealloced:
[----:B------:R-:W-:Y:S05]  /*b5d0*/  BPT.TRAP 0x1 ;  /* 0x000000040000795c */ /* 0x000fea0000300000 */
[----:B------:R-:W-:-:S04]  /*b5e0*/  HFMA2 R3, -RZ, RZ, 0, 0 ;  /* 0x00000000ff037431 */ /* 0x000fc800000001ff */
[----:B------:R-:W-:Y:S05]  /*b5f0*/  RET.REL.NODEC R2 `(_ZN7cutlass13device_kernelINS_4gemm6kernel13GemmUniversalIN4cute5tupleIJiiiiEEENS1_10collective13CollectiveMmaINS1_35MainloopSm100TmaUmmaWarpSpecializedILi3ELi2ELi2ENS5_IJNS4_1CILi1EEESB_SB_EEEEENS5_IJNSA_ILi128EEENSA_ILi256EEENSA_ILi32EEEEEENS_10bfloat16_tENS5_IJlSB_lEEESI_SJ_NS4_8TiledMMAINS4_8MMA_AtomIJNS4_20SM100_MMA_F16BF16_SSISI_SI_fLi128ELi256ELNS4_4UMMA5MajorE0ELSO_0ELNSN_7ScaleInE0ELSP_0EEEEEENS4_6LayoutISC_NS5_IJNSA_ILi0EEEST_ST_EEEEENS5_IJNS4_10UnderscoreESW_SW_EEEEENS4_13SM90_TMA_LOADENS4_14ComposedLayoutINS4_7SwizzleILi2ELi4ELi3EEENS4_18smem_ptr_flag_bitsILi16EEENSS_INS5_IJNSA_ILi8EEESG_EEENS5_IJSG_SB_EEEEEEEvNS4_8identityESZ_S19_vS1A_EENS_8epilogue10collective18CollectiveEpilogueINS1C_23Sm100TmaWarpSpecializedILi4ELi2ELi64ELb1ELb0EEEJSH_NS5_IJNSS_ISE_SB_EENSS_INSA_ILi64EEESB_EEEEESI_SJ_SI_SJ_NS1C_6fusion15FusionCallbacksIS1G_NS1L_17LinearCombinationISI_fSI_fLNS_15FloatRoundStyleE2EEESH_S1K_JEEENS4_5SM1004TMEM4LOAD26SM100_TMEM_LOAD_32dp32b64xESZ_NS10_INS11_ILi3ELi4ELi3EEES14_NSS_INS5_IJS15_S1I_EEENS5_IJS1I_SB_EEEEEEENS4_39AutoVectorizingCopyWithAssumedAlignmentILi128EEENS4_14SM90_TMA_STOREES1Z_S21_S21_EEEvvEEEEvNT_6ParamsE) ;  /* 0xffffff4802807950 */ /* 0x000fea0003c3ffff */
.L_x_166:
[----:B------:R-:W-:-:S00]  /*b600*/  BRA `(.L_x_166) ;  /* 0xfffffffc00fc7947 */ /* 0x000fc0000383ffff */
[----:B------:R-:W-:-:S00]  /*b610*/  NOP ;  /* 0x0000000000007918 */ /* 0x000fc00000000000 */
        /* <DEDUP_REMOVED lines=14> */
.L_x_167:


//--------------------- .nv.global.init           --------------------------
	.section	.nv.global.init,"aw",@progbits
.nv.global.init:
	.type		$str$27,@object
	.size		$str$27,($str$28 - $str$27)
$str$27:
        /*0000*/ 	.byte	0x28, 0x61, 0x64, 0x64, 0x72, 0x65, 0x73, 0x73, 0x20, 0x26, 0x20, 0x6d, 0x61, 0x73, 0x6b, 0x29
        /*0010*/ 	.byte	0x20, 0x3d, 0x3d, 0x20, 0x30, 0x00
	.type		$str$28,@object
	.size		$str$28,($str$26 - $str$28)
$str$28:
        /*0016*/ 	.byte	0x2f, 0x74, 0x6d, 0x70, 0x2f, 0x63, 0x75, 0x74, 0x6c, 0x61, 0x73, 0x73, 0x5f, 0x73, 0x77, 0x65
        /*0026*/ 	.byte	0x65, 0x70, 0x5f, 0x73, 0x72, 0x63, 0x2f, 0x69, 0x6e, 0x63, 0x6c, 0x75, 0x64, 0x65, 0x2f, 0x63
        /*0036*/ 	.byte	0x75, 0x74, 0x65, 0x2f, 0x70, 0x6f, 0x69, 0x6e, 0x74, 0x65, 0x72, 0x5f, 0x66, 0x6c, 0x61, 0x67
        /*0046*/ 	.byte	0x67, 0x65, 0x64, 0x2e, 0x68, 0x70, 0x70, 0x00
	.type		$str$26,@object
	.size		$str$26,($str$25 - $str$26)
$str$26:
        /*004e*/ 	.byte	0x2f, 0x74, 0x6d, 0x70, 0x2f, 0x63, 0x75, 0x74, 0x6c, 0x61, 0x73, 0x73, 0x5f, 0x73, 0x77, 0x65
        /*005e*/ 	.byte	0x65, 0x70, 0x5f, 0x73, 0x72, 0x63, 0x2f, 0x69, 0x6e, 0x63, 0x6c, 0x75, 0x64, 0x65, 0x2f, 0x63
        /*006e*/ 	.byte	0x75, 0x74, 0x65, 0x2f, 0x61, 0x74, 0x6f, 0x6d, 0x2f, 0x63, 0x6f, 0x70, 0x79, 0x5f, 0x74, 0x72
        /*007e*/ 	.byte	0x61, 0x69, 0x74, 0x73, 0x5f, 0x73, 0x6d, 0x31, 0x30, 0x30, 0x2e, 0x68, 0x70, 0x70, 0x00
	.type		$str$25,@object
	.size		$str$25,(__unnamed_1 - $str$25)
$str$25:
        /*008d*/ 	.byte	0x28, 0x28, 0x75, 0x69, 0x6e, 0x74, 0x33, 0x32, 0x5f, 0x74, 0x28, 0x74, 0x68, 0x72, 0x65, 0x61
        /*009d*/ 	.byte	0x64, 0x49, 0x64, 0x78, 0x2e, 0x78, 0x29, 0x20, 0x2f, 0x20, 0x33, 0x32, 0x29, 0x20, 0x25, 0x20
        /*00ad*/ 	.byte	0x34, 0x29, 0x20, 0x3d, 0x3d, 0x20, 0x28, 0x28, 0x28, 0x74, 0x6d, 0x65, 0x6d, 0x5f, 0x61, 0x64
        /*00bd*/ 	.byte	0x64, 0x72, 0x20, 0x3e, 0x3e, 0x20, 0x31, 0x36, 0x29, 0x20, 0x2f, 0x20, 0x33, 0x32, 0x29, 0x20
        /*00cd*/ 	.byte	0x25, 0x20, 0x34, 0x29, 0x00
	.type		__unnamed_1,@object
	.size		__unnamed_1,(__unnamed_2 - __unnamed_1)
__unnamed_1:
        /*00d2*/ 	.byte	0x61, 0x75, 0x74, 0x6f, 0x20, 0x63, 0x75, 0x74, 0x65, 0x3a, 0x3a, 0x61, 0x73, 0x5f, 0x70, 0x6f
        /* <DEDUP_REMOVED lines=24> */
        /*0262*/ 	.byte	0x38, 0x31, 0x39, 0x32, 0x3e, 0x3e, 0x3e, 0x3e, 0x5d, 0x00
	.type		__unnamed_2,@object
	.size		__unnamed_2,(.L_2 - __unnamed_2)
__unnamed_2:
        /* <DEDUP_REMOVED lines=43> */
        /*051c*/ 	.byte	0x74, 0x65, 0x3a, 0x3a, 0x43, 0x3c, 0x30, 0x3e, 0x3e, 0x3e, 0x3e, 0x5d, 0x00
.L_2:


//--------------------- .nv.shared._ZN7cutlass13device_kernelINS_4gemm6kernel13GemmUniversalIN4cute5tupleIJiiiiEEENS1_10collective13CollectiveMmaINS1_35MainloopSm100TmaUmmaWarpSpecializedILi3ELi2ELi2ENS5_IJNS4_1CILi1EEESB_SB_EEEEENS5_IJNSA_ILi128EEENSA_ILi256EEENSA_ILi32EEEEEENS_10bfloat16_tENS5_IJlSB_lEEESI_SJ_NS4_8TiledMMAINS4_8MMA_AtomIJNS4_20SM100_MMA_F16BF16_SSISI_SI_fLi128ELi256ELNS4_4UMMA5MajorE0ELSO_0ELNSN_7ScaleInE0ELSP_0EEEEEENS4_6LayoutISC_NS5_IJNSA_ILi0EEEST_ST_EEEEENS5_IJNS4_10UnderscoreESW_SW_EEEEENS4_13SM90_TMA_LOADENS4_14ComposedLayoutINS4_7SwizzleILi2ELi4ELi3EEENS4_18smem_ptr_flag_bitsILi16EEENSS_INS5_IJNSA_ILi8EEESG_EEENS5_IJSG_SB_EEEEEEEvNS4_8identityESZ_S19_vS1A_EENS_8epilogue10collective18CollectiveEpilogueINS1C_23Sm100TmaWarpSpecializedILi4ELi2ELi64ELb1ELb0EEEJSH_NS5_IJNSS_ISE_SB_EENSS_INSA_ILi64EEESB_EEEEESI_SJ_SI_SJ_NS1C_6fusion15FusionCallbacksIS1G_NS1L_17LinearCombinationISI_fSI_fLNS_15FloatRoundStyleE2EEESH_S1K_JEEENS4_5SM1004TMEM4LOAD26SM100_TMEM_LOAD_32dp32b64xESZ_NS10_INS11_ILi3ELi4ELi3EEES14_NSS_INS5_IJS15_S1I_EEENS5_IJS1I_SB_EEEEEEENS4_39AutoVectorizingCopyWithAssumedAlignmentILi128EEENS4_14SM90_TMA_STOREES1Z_S21_S21_EEEvvEEEEvNT_6ParamsE --------------------------
	.section	.nv.shared._ZN7cutlass13device_kernelINS_4gemm6kernel13GemmUniversalIN4cute5tupleIJiiiiEEENS1_10collective13CollectiveMmaINS1_35MainloopSm100TmaUmmaWarpSpecializedILi3ELi2ELi2ENS5_IJNS4_1CILi1EEESB_SB_EEEEENS5_IJNSA_ILi128EEENSA_ILi256EEENSA_ILi32EEEEEENS_10bfloat16_tENS5_IJlSB_lEEESI_SJ_NS4_8TiledMMAINS4_8MMA_AtomIJNS4_20SM100_MMA_F16BF16_SSISI_SI_fLi128ELi256ELNS4_4UMMA5MajorE0ELSO_0ELNSN_7ScaleInE0ELSP_0EEEEEENS4_6LayoutISC_NS5_IJNSA_ILi0EEEST_ST_EEEEENS5_IJNS4_10UnderscoreESW_SW_EEEEENS4_13SM90_TMA_LOADENS4_14ComposedLayoutINS4_7SwizzleILi2ELi4ELi3EEENS4_18smem_ptr_flag_bitsILi16EEENSS_INS5_IJNSA_ILi8EEESG_EEENS5_IJSG_SB_EEEEEEEvNS4_8identityESZ_S19_vS1A_EENS_8epilogue10collective18CollectiveEpilogueINS1C_23Sm100TmaWarpSpecializedILi4ELi2ELi64ELb1ELb0EEEJSH_NS5_IJNSS_ISE_SB_EENSS_INSA_ILi64EEESB_EEEEESI_SJ_SI_SJ_NS1C_6fusion15FusionCallbacksIS1G_NS1L_17LinearCombinationISI_fSI_fLNS_15FloatRoundStyleE2EEESH_S1K_JEEENS4_5SM1004TMEM4LOAD26SM100_TMEM_LOAD_32dp32b64xESZ_NS10_INS11_ILi3ELi4ELi3EEES14_NSS_INS5_IJS15_S1I_EEENS5_IJS1I_SB_EEEEEEENS4_39AutoVectorizingCopyWithAssumedAlignmentILi128EEENS4_14SM90_TMA_STOREES1Z_S21_S21_EEEvvEEEEvNT_6ParamsE,"aw",@nobits
	.sectionflags	@""
	.align	16
	.zero		1024


//--------------------- .nv.shared.reserved.0     --------------------------
	.section	.nv.shared.reserved.0,"aw",@nobits
	.weak		__nv_reservedSMEM_offset_0_alias
	.size		__nv_reservedSMEM_offset_0_alias, 0, 64
	.other		__nv_reservedSMEM_offset_0_alias,@"STO_CUDA_RESERVED_SHARED STV_DEFAULT"
__nv_reservedSMEM_offset_0_alias:
	.zero		0
.nv.shared.reserved.0:
	.zero		64
	.weak		__nv_reservedSMEM_tcgen05_partition
	.type		__nv_reservedSMEM_tcgen05_partition,@object
	.size		__nv_reservedSMEM_tcgen05_partition,(.L_0 - __nv_reservedSMEM_tcgen05_partition)
__nv_reservedSMEM_tcgen05_partition:
	.zero		32
.L_0:


//--------------------- .nv.global                --------------------------
	.section	.nv.global,"aw",@nobits
.nv.global:
	.type		_ZN40_INTERNAL_0b51e6a0_4_k_cu_c2c43d09_345714cute1_E,@object
	.size		_ZN40_INTERNAL_0b51e6a0_4_k_cu_c2c43d09_345714cute1_E,(_ZN40_INTERNAL_0b51e6a0_4_k_cu_c2c43d09_345714cuda3std3__45__cpo6cbeginE - _ZN40_INTERNAL_0b51e6a0_4_k_cu_c2c43d09_345714cute1_E)
_ZN40_INTERNAL_0b51e6a0_4_k_cu_c2c43d09_345714cute1_E:
	.zero		1
	.type		_ZN40_INTERNAL_0b51e6a0_4_k_cu_c2c43d09_345714cuda3std3__45__cpo6cbeginE,@object
	.size		_ZN40_INTERNAL_0b51e6a0_4_k_cu_c2c43d09_345714cuda3std3__45__cpo6cbeginE,(_ZN40_INTERNAL_0b51e6a0_4_k_cu_c2c43d09_345714cuda3std3__48in_placeE - _ZN40_INTERNAL_0b51e6a0_4_k_cu_c2c43d09_345714cuda3std3__45__cpo6cbeginE)
_ZN40_INTERNAL_0b51e6a0_4_k_cu_c2c43d09_345714cuda3std3__45__cpo6cbeginE:
	.zero		1
	.type		_ZN40_INTERNAL_0b51e6a0_4_k_cu_c2c43d09_345714cuda3std3__48in_placeE,@object
	.size		_ZN40_INTERNAL_0b51e6a0_4_k_cu_c2c43d09_345714cuda3std3__48in_placeE,(_ZN40_INTERNAL_0b51e6a0_4_k_cu_c2c43d09_345714cuda3std6ranges3__45__cpo9iter_moveE - _ZN40_INTERNAL_0b51e6a0_4_k_cu_c2c43d09_345714cuda3std3__48in_placeE)
_ZN40_INTERNAL_0b51e6a0_4_k_cu_c2c43d09_345714cuda3std3__48in_placeE:
	.zero		1
	.type		_ZN40_INTERNAL_0b51e6a0_4_k_cu_c2c43d09_345714cuda3std6ranges3__45__cpo9iter_moveE,@object
	.size		_ZN40_INTERNAL_0b51e6a0_4_k_cu_c2c43d09_345714cuda3std6ranges3__45__cpo9iter_moveE,(_ZN40_INTERNAL_0b51e6a0_4_k_cu_c2c43d09_345714cuda3std3__45__cpo5beginE - _ZN40_INTERNAL_0b51e6a0_4_k_cu_c2c43d09_345714cuda3std6ranges3__45__cpo9iter_moveE)
_ZN40_INTERNAL_0b51e6a0_4_k_cu_c2c43d09_345714cuda3std6ranges3__45__cpo9iter_moveE:
	.zero		1
	.type		_ZN40_INTERNAL_0b51e6a0_4_k_cu_c2c43d09_345714cuda3std3__45__cpo5beginE,@object
	.size		_ZN40_INTERNAL_0b51e6a0_4_k_cu_c2c43d09_345714cuda3std3__45__cpo5beginE,(_ZN40_INTERNAL_0b51e6a0_4_k_cu_c2c43d09_345714cuda3std3__442_GLOBAL__N__0b51e6a0_4_k_cu_c2c43d09_345716ignoreE - _ZN40_INTERNAL_0b51e6a0_4_k_cu_c2c43d09_345714cuda3std3__45__cpo5beginE)
_ZN40_INTERNAL_0b51e6a0_4_k_cu_c2c43d09_345714cuda3std3__45__cpo5beginE:
	.zero		1
	.type		_ZN40_INTERNAL_0b51e6a0_4_k_cu_c2c43d09_345714cuda3std3__442_GLOBAL__N__0b51e6a0_4_k_cu_c2c43d09_345716ignoreE,@object
	.size		_ZN40_INTERNAL_0b51e6a0_4_k_cu_c2c43d09_345714cuda3std3__442_GLOBAL__N__0b51e6a0_4_k_cu_c2c43d09_345716ignoreE,(_ZN40_INTERNAL_0b51e6a0_4_k_cu_c2c43d09_345714cute7productE - _ZN40_INTERNAL_0b51e6a0_4_k_cu_c2c43d09_345714cuda3std3__442_GLOBAL__N__0b51e6a0_4_k_cu_c2c43d09_345716ignoreE)
_ZN40_INTERNAL_0b51e6a0_4_k_cu_c2c43d09_345714cuda3std3__442_GLOBAL__N__0b51e6a0_4_k_cu_c2c43d09_345716ignoreE:
	.zero		1
	.type		_ZN40_INTERNAL_0b51e6a0_4_k_cu_c2c43d09_345714cute7productE,@object
	.size		_ZN40_INTERNAL_0b51e6a0_4_k_cu_c2c43d09_345714cute7productE,(_ZN40_INTERNAL_0b51e6a0_4_k_cu_c2c43d09_345714cuda3std3__45__cpo3endE - _ZN40_INTERNAL_0b51e6a0_4_k_cu_c2c43d09_345714cute7productE)
_ZN40_INTERNAL_0b51e6a0_4_k_cu_c2c43d09_345714cute7productE:
	.zero		1
	.type		_ZN40_INTERNAL_0b51e6a0_4_k_cu_c2c43d09_345714cuda3std3__45__cpo3endE,@object
	.size		_ZN40_INTERNAL_0b51e6a0_4_k_cu_c2c43d09_345714cuda3std3__45__cpo3endE,(_ZN40_INTERNAL_0b51e6a0_4_k_cu_c2c43d09_345714cuda3std3__419piecewise_constructE - _ZN40_INTERNAL_0b51e6a0_4_k_cu_c2c43d09_345714cuda3std3__45__cpo3endE)
_ZN40_INTERNAL_0b51e6a0_4_k_cu_c2c43d09_345714cuda3std3__45__cpo3endE:
	.zero		1
	.type		_ZN40_INTERNAL_0b51e6a0_4_k_cu_c2c43d09_345714cuda3std3__419piecewise_constructE,@object
	.size		_ZN40_INTERNAL_0b51e6a0_4_k_cu_c2c43d09_345714cuda3std3__419piecewise_constructE,(_ZN40_INTERNAL_0b51e6a0_4_k_cu_c2c43d09_345714cuda3std3__45__cpo4cendE - _ZN40_INTERNAL_0b51e6a0_4_k_cu_c2c43d09_345714cuda3std3__419piecewise_constructE)
_ZN40_INTERNAL_0b51e6a0_4_k_cu_c2c43d09_345714cuda3std3__419piecewise_constructE:
	.zero		1
	.type		_ZN40_INTERNAL_0b51e6a0_4_k_cu_c2c43d09_345714cuda3std3__45__cpo4cendE,@object
	.size		_ZN40_INTERNAL_0b51e6a0_4_k_cu_c2c43d09_345714cuda3std3__45__cpo4cendE,(_ZN40_INTERNAL_0b51e6a0_4_k_cu_c2c43d09_345714cuda3std6ranges3__45__cpo4swapE - _ZN40_INTERNAL_0b51e6a0_4_k_cu_c2c43d09_345714cuda3std3__45__cpo4cendE)
_ZN40_INTERNAL_0b51e6a0_4_k_cu_c2c43d09_345714cuda3std3__45__cpo4cendE:
	.zero		1
	.type		_ZN40_INTERNAL_0b51e6a0_4_k_cu_c2c43d09_345714cuda3std6ranges3__45__cpo4swapE,@object
	.size		_ZN40_INTERNAL_0b51e6a0_4_k_cu_c2c43d09_345714cuda3std6ranges3__45__cpo4swapE,(.L_10 - _ZN40_INTERNAL_0b51e6a0_4_k_cu_c2c43d09_345714cuda3std6ranges3__45__cpo4swapE)
_ZN40_INTERNAL_0b51e6a0_4_k_cu_c2c43d09_345714cuda3std6ranges3__45__cpo4swapE:
	.zero		1
.L_10:


//--------------------- .nv.constant0._ZN7cutlass13device_kernelINS_4gemm6kernel13GemmUniversalIN4cute5tupleIJiiiiEEENS1_10collective13CollectiveMmaINS1_35MainloopSm100TmaUmmaWarpSpecializedILi3ELi2ELi2ENS5_IJNS4_1CILi1EEESB_SB_EEEEENS5_IJNSA_ILi128EEENSA_ILi256EEENSA_ILi32EEEEEENS_10bfloat16_tENS5_IJlSB_lEEESI_SJ_NS4_8TiledMMAINS4_8MMA_AtomIJNS4_20SM100_MMA_F16BF16_SSISI_SI_fLi128ELi256ELNS4_4UMMA5MajorE0ELSO_0ELNSN_7ScaleInE0ELSP_0EEEEEENS4_6LayoutISC_NS5_IJNSA_ILi0EEEST_ST_EEEEENS5_IJNS4_10UnderscoreESW_SW_EEEEENS4_13SM90_TMA_LOADENS4_14ComposedLayoutINS4_7SwizzleILi2ELi4ELi3EEENS4_18smem_ptr_flag_bitsILi16EEENSS_INS5_IJNSA_ILi8EEESG_EEENS5_IJSG_SB_EEEEEEEvNS4_8identityESZ_S19_vS1A_EENS_8epilogue10collective18CollectiveEpilogueINS1C_23Sm100TmaWarpSpecializedILi4ELi2ELi64ELb1ELb0EEEJSH_NS5_IJNSS_ISE_SB_EENSS_INSA_ILi64EEESB_EEEEESI_SJ_SI_SJ_NS1C_6fusion15FusionCallbacksIS1G_NS1L_17LinearCombinationISI_fSI_fLNS_15FloatRoundStyleE2EEESH_S1K_JEEENS4_5SM1004TMEM4LOAD26SM100_TMEM_LOAD_32dp32b64xESZ_NS10_INS11_ILi3ELi4ELi3EEES14_NSS_INS5_IJS15_S1I_EEENS5_IJS1I_SB_EEEEEEENS4_39AutoVectorizingCopyWithAssumedAlignmentILi128EEENS4_14SM90_TMA_STOREES1Z_S21_S21_EEEvvEEEEvNT_6ParamsE --------------------------
	.section	.nv.constant0._ZN7cutlass13device_kernelINS_4gemm6kernel13GemmUniversalIN4cute5tupleIJiiiiEEENS1_10collective13CollectiveMmaINS1_35MainloopSm100TmaUmmaWarpSpecializedILi3ELi2ELi2ENS5_IJNS4_1CILi1EEESB_SB_EEEEENS5_IJNSA_ILi128EEENSA_ILi256EEENSA_ILi32EEEEEENS_10bfloat16_tENS5_IJlSB_lEEESI_SJ_NS4_8TiledMMAINS4_8MMA_AtomIJNS4_20SM100_MMA_F16BF16_SSISI_SI_fLi128ELi256ELNS4_4UMMA5MajorE0ELSO_0ELNSN_7ScaleInE0ELSP_0EEEEEENS4_6LayoutISC_NS5_IJNSA_ILi0EEEST_ST_EEEEENS5_IJNS4_10UnderscoreESW_SW_EEEEENS4_13SM90_TMA_LOADENS4_14ComposedLayoutINS4_7SwizzleILi2ELi4ELi3EEENS4_18smem_ptr_flag_bitsILi16EEENSS_INS5_IJNSA_ILi8EEESG_EEENS5_IJSG_SB_EEEEEEEvNS4_8identityESZ_S19_vS1A_EENS_8epilogue10collective18CollectiveEpilogueINS1C_23Sm100TmaWarpSpecializedILi4ELi2ELi64ELb1ELb0EEEJSH_NS5_IJNSS_ISE_SB_EENSS_INSA_ILi64EEESB_EEEEESI_SJ_SI_SJ_NS1C_6fusion15FusionCallbacksIS1G_NS1L_17LinearCombinationISI_fSI_fLNS_15FloatRoundStyleE2EEESH_S1K_JEEENS4_5SM1004TMEM4LOAD26SM100_TMEM_LOAD_32dp32b64xESZ_NS10_INS11_ILi3ELi4ELi3EEES14_NSS_INS5_IJS15_S1I_EEENS5_IJS1I_SB_EEEEEEENS4_39AutoVectorizingCopyWithAssumedAlignmentILi128EEENS4_14SM90_TMA_STOREES1Z_S21_S21_EEEvvEEEEvNT_6ParamsE,"a",@progbits
	.sectionflags	@""
	.align	4
.nv.constant0._ZN7cutlass13device_kernelINS_4gemm6kernel13GemmUniversalIN4cute5tupleIJiiiiEEENS1_10collective13CollectiveMmaINS1_35MainloopSm100TmaUmmaWarpSpecializedILi3ELi2ELi2ENS5_IJNS4_1CILi1EEESB_SB_EEEEENS5_IJNSA_ILi128EEENSA_ILi256EEENSA_ILi32EEEEEENS_10bfloat16_tENS5_IJlSB_lEEESI_SJ_NS4_8TiledMMAINS4_8MMA_AtomIJNS4_20SM100_MMA_F16BF16_SSISI_SI_fLi128ELi256ELNS4_4UMMA5MajorE0ELSO_0ELNSN_7ScaleInE0ELSP_0EEEEEENS4_6LayoutISC_NS5_IJNSA_ILi0EEEST_ST_EEEEENS5_IJNS4_10UnderscoreESW_SW_EEEEENS4_13SM90_TMA_LOADENS4_14ComposedLayoutINS4_7SwizzleILi2ELi4ELi3EEENS4_18smem_ptr_flag_bitsILi16EEENSS_INS5_IJNSA_ILi8EEESG_EEENS5_IJSG_SB_EEEEEEEvNS4_8identityESZ_S19_vS1A_EENS_8epilogue10collective18CollectiveEpilogueINS1C_23Sm100TmaWarpSpecializedILi4ELi2ELi64ELb1ELb0EEEJSH_NS5_IJNSS_ISE_SB_EENSS_INSA_ILi64EEESB_EEEEESI_SJ_SI_SJ_NS1C_6fusion15FusionCallbacksIS1G_NS1L_17LinearCombinationISI_fSI_fLNS_15FloatRoundStyleE2EEESH_S1K_JEEENS4_5SM1004TMEM4LOAD26SM100_TMEM_LOAD_32dp32b64xESZ_NS10_INS11_ILi3ELi4ELi3EEES14_NSS_INS5_IJS15_S1I_EEENS5_IJS1I_SB_EEEEEEENS4_39AutoVectorizingCopyWithAssumedAlignmentILi128EEENS4_14SM90_TMA_STOREES1Z_S21_S21_EEEvvEEEEvNT_6ParamsE:
	.zero		2944


//--------------------- SYMBOLS --------------------------

	.type		.nv.reservedSmem.offset0,@object
	.size		.nv.reservedSmem.offset0,0x4
	.type		.nv.reservedSmem.cap,@object
	.size		.nv.reservedSmem.cap,0x4
	.type		__assertfail,@function
